







.version 5.0
.target sm_61
.address_size 64


.global .align 8 .b8 _ZTVSt9basic_iosIcSt11char_traitsIcEE[32];
.global .align 8 .b8 _ZTTSo[8];
.global .align 8 .b8 _ZTVSt15basic_streambufIcSt11char_traitsIcEE[128];
.global .align 8 .b8 _ZTVNSt7__cxx1115basic_stringbufIcSt11char_traitsIcESaIcEEE[128];
.global .align 8 .b8 _ZTTNSt7__cxx1119basic_ostringstreamIcSt11char_traitsIcESaIcEEE[8];
.global .align 8 .b8 _ZTVN10__cxxabiv119__pointer_type_infoE[8];
.global .align 8 .b8 _ZTVN10__cxxabiv120__function_type_infoE[8];
.global .align 8 .b8 _ZTVN10__cxxabiv117__class_type_infoE[8];
.global .align 8 .b8 _ZTVN10__cxxabiv120__si_class_type_infoE[8];
.global .align 8 .b8 _ZTVN3c105ErrorE[40];
.global .align 8 .b8 _ZTVN6caffe28OperatorINS_11CUDAContextEEE[136];
.global .align 8 .b8 _ZTVN6caffe29AdagradOpIfNS_11CUDAContextEEE[136];
.global .align 8 .b8 _ZTVN6caffe219CUDASparseAdagradOpIfNS_11CUDAContextEEE[136];
.global .align 8 .b8 _ZTVN6caffe222RowWiseSparseAdagradOpIfNS_11CUDAContextEEE[136];





.visible .entry _ZN6caffe213AdagradUpdateEiPKfS1_S1_PfS2_ffS1_(
.param .u32 _ZN6caffe213AdagradUpdateEiPKfS1_S1_PfS2_ffS1__param_0,
.param .u64 _ZN6caffe213AdagradUpdateEiPKfS1_S1_PfS2_ffS1__param_1,
.param .u64 _ZN6caffe213AdagradUpdateEiPKfS1_S1_PfS2_ffS1__param_2,
.param .u64 _ZN6caffe213AdagradUpdateEiPKfS1_S1_PfS2_ffS1__param_3,
.param .u64 _ZN6caffe213AdagradUpdateEiPKfS1_S1_PfS2_ffS1__param_4,
.param .u64 _ZN6caffe213AdagradUpdateEiPKfS1_S1_PfS2_ffS1__param_5,
.param .f32 _ZN6caffe213AdagradUpdateEiPKfS1_S1_PfS2_ffS1__param_6,
.param .f32 _ZN6caffe213AdagradUpdateEiPKfS1_S1_PfS2_ffS1__param_7,
.param .u64 _ZN6caffe213AdagradUpdateEiPKfS1_S1_PfS2_ffS1__param_8
)
{
.reg .pred %p<3>;
.reg .f32 %f<14>;
.reg .b32 %r<7>;
.reg .b64 %rd<25>;


ld.param.u64 %rd12, [_ZN6caffe213AdagradUpdateEiPKfS1_S1_PfS2_ffS1__param_1];
ld.param.u64 %rd13, [_ZN6caffe213AdagradUpdateEiPKfS1_S1_PfS2_ffS1__param_2];
ld.param.u64 %rd14, [_ZN6caffe213AdagradUpdateEiPKfS1_S1_PfS2_ffS1__param_3];
ld.param.u64 %rd15, [_ZN6caffe213AdagradUpdateEiPKfS1_S1_PfS2_ffS1__param_4];
ld.param.u64 %rd16, [_ZN6caffe213AdagradUpdateEiPKfS1_S1_PfS2_ffS1__param_5];
ld.param.f32 %f1, [_ZN6caffe213AdagradUpdateEiPKfS1_S1_PfS2_ffS1__param_6];
ld.param.f32 %f2, [_ZN6caffe213AdagradUpdateEiPKfS1_S1_PfS2_ffS1__param_7];
ld.param.u64 %rd17, [_ZN6caffe213AdagradUpdateEiPKfS1_S1_PfS2_ffS1__param_8];
mov.u32 %r1, %ntid.x;
mov.u32 %r2, %ctaid.x;
mov.u32 %r3, %tid.x;
mad.lo.s32 %r4, %r1, %r2, %r3;
cvt.u64.u32	%rd24, %r4;
ld.param.s32 %rd2, [_ZN6caffe213AdagradUpdateEiPKfS1_S1_PfS2_ffS1__param_0];
setp.ge.u64	%p1, %rd24, %rd2;
@%p1 bra BB0_3;

cvta.to.global.u64 %rd3, %rd15;
cvta.to.global.u64 %rd4, %rd17;
cvta.to.global.u64 %rd5, %rd12;
cvta.to.global.u64 %rd6, %rd16;
cvta.to.global.u64 %rd7, %rd14;
cvta.to.global.u64 %rd8, %rd13;
mov.u32 %r5, %nctaid.x;
mul.lo.s32 %r6, %r5, %r1;
cvt.u64.u32	%rd9, %r6;

BB0_2:
shl.b64 %rd18, %rd24, 2;
add.s64 %rd19, %rd7, %rd18;
ld.global.f32 %f3, [%rd19];
mul.f32 %f4, %f3, %f2;
add.s64 %rd20, %rd8, %rd18;
ld.global.f32 %f5, [%rd20];
fma.rn.f32 %f6, %f5, %f5, %f4;
add.s64 %rd21, %rd6, %rd18;
st.global.f32 [%rd21], %f6;
ld.global.f32 %f7, [%rd4];
mul.f32 %f8, %f5, %f7;
sqrt.rn.f32 %f9, %f6;
add.f32 %f10, %f9, %f1;
div.rn.f32 %f11, %f8, %f10;
add.s64 %rd22, %rd5, %rd18;
ld.global.f32 %f12, [%rd22];
add.f32 %f13, %f12, %f11;
add.s64 %rd23, %rd3, %rd18;
st.global.f32 [%rd23], %f13;
add.s64 %rd24, %rd9, %rd24;
setp.lt.u64	%p2, %rd24, %rd2;
@%p2 bra BB0_2;

BB0_3:
ret;
}


.visible .entry _ZN6caffe219SparseAdagradKernelIifEEvmmfPT0_S2_PKT_PKfS7_(
.param .u64 _ZN6caffe219SparseAdagradKernelIifEEvmmfPT0_S2_PKT_PKfS7__param_0,
.param .u64 _ZN6caffe219SparseAdagradKernelIifEEvmmfPT0_S2_PKT_PKfS7__param_1,
.param .f32 _ZN6caffe219SparseAdagradKernelIifEEvmmfPT0_S2_PKT_PKfS7__param_2,
.param .u64 _ZN6caffe219SparseAdagradKernelIifEEvmmfPT0_S2_PKT_PKfS7__param_3,
.param .u64 _ZN6caffe219SparseAdagradKernelIifEEvmmfPT0_S2_PKT_PKfS7__param_4,
.param .u64 _ZN6caffe219SparseAdagradKernelIifEEvmmfPT0_S2_PKT_PKfS7__param_5,
.param .u64 _ZN6caffe219SparseAdagradKernelIifEEvmmfPT0_S2_PKT_PKfS7__param_6,
.param .u64 _ZN6caffe219SparseAdagradKernelIifEEvmmfPT0_S2_PKT_PKfS7__param_7
)
{
.reg .pred %p<4>;
.reg .f32 %f<13>;
.reg .b32 %r<11>;
.reg .b64 %rd<38>;


ld.param.u64 %rd15, [_ZN6caffe219SparseAdagradKernelIifEEvmmfPT0_S2_PKT_PKfS7__param_0];
ld.param.u64 %rd16, [_ZN6caffe219SparseAdagradKernelIifEEvmmfPT0_S2_PKT_PKfS7__param_1];
ld.param.f32 %f2, [_ZN6caffe219SparseAdagradKernelIifEEvmmfPT0_S2_PKT_PKfS7__param_2];
ld.param.u64 %rd17, [_ZN6caffe219SparseAdagradKernelIifEEvmmfPT0_S2_PKT_PKfS7__param_3];
ld.param.u64 %rd18, [_ZN6caffe219SparseAdagradKernelIifEEvmmfPT0_S2_PKT_PKfS7__param_4];
ld.param.u64 %rd19, [_ZN6caffe219SparseAdagradKernelIifEEvmmfPT0_S2_PKT_PKfS7__param_5];
ld.param.u64 %rd20, [_ZN6caffe219SparseAdagradKernelIifEEvmmfPT0_S2_PKT_PKfS7__param_6];
ld.param.u64 %rd21, [_ZN6caffe219SparseAdagradKernelIifEEvmmfPT0_S2_PKT_PKfS7__param_7];
mov.u32 %r1, %ntid.x;
mov.u32 %r2, %ctaid.x;
mov.u32 %r3, %tid.x;
mad.lo.s32 %r4, %r1, %r2, %r3;
cvt.u64.u32	%rd35, %r4;
setp.ge.u64	%p1, %rd35, %rd15;
@%p1 bra BB1_6;

cvta.to.global.u64 %rd2, %rd17;
cvta.to.global.u64 %rd3, %rd18;
cvta.to.global.u64 %rd4, %rd20;
cvta.to.global.u64 %rd5, %rd19;
cvta.to.global.u64 %rd22, %rd21;
ld.global.f32 %f1, [%rd22];
mov.u32 %r5, %nctaid.x;
mul.lo.s32 %r6, %r5, %r1;
cvt.u64.u32	%rd6, %r6;

BB1_2:
or.b64 %rd23, %rd35, %rd16;
and.b64 %rd24, %rd23, -4294967296;
setp.eq.s64	%p2, %rd24, 0;
@%p2 bra BB1_4;
bra.uni BB1_3;

BB1_4:
cvt.u32.u64	%r7, %rd16;
cvt.u32.u64	%r8, %rd35;
div.u32 %r9, %r8, %r7;
rem.u32 %r10, %r8, %r7;
cvt.u64.u32	%rd36, %r9;
cvt.u64.u32	%rd37, %r10;
bra.uni BB1_5;

BB1_3:
div.u64 %rd36, %rd35, %rd16;
rem.u64 %rd37, %rd35, %rd16;

BB1_5:
shl.b64 %rd25, %rd36, 2;
add.s64 %rd26, %rd5, %rd25;
ld.global.s32 %rd27, [%rd26];
mul.lo.s64 %rd28, %rd27, %rd16;
add.s64 %rd29, %rd28, %rd37;
shl.b64 %rd30, %rd35, 2;
add.s64 %rd31, %rd4, %rd30;
ld.global.f32 %f3, [%rd31];
shl.b64 %rd32, %rd29, 2;
add.s64 %rd33, %rd3, %rd32;
ld.global.f32 %f4, [%rd33];
fma.rn.f32 %f5, %f3, %f3, %f4;
st.global.f32 [%rd33], %f5;
ld.global.f32 %f6, [%rd31];
mul.f32 %f7, %f1, %f6;
sqrt.rn.f32 %f8, %f5;
add.f32 %f9, %f8, %f2;
div.rn.f32 %f10, %f7, %f9;
add.s64 %rd34, %rd2, %rd32;
ld.global.f32 %f11, [%rd34];
add.f32 %f12, %f10, %f11;
st.global.f32 [%rd34], %f12;
add.s64 %rd35, %rd6, %rd35;
setp.lt.u64	%p3, %rd35, %rd15;
@%p3 bra BB1_2;

BB1_6:
ret;
}


.visible .entry _ZN6caffe219SparseAdagradKernelIiN3c104HalfEEEvmmfPT0_S4_PKT_PKfS9_(
.param .u64 _ZN6caffe219SparseAdagradKernelIiN3c104HalfEEEvmmfPT0_S4_PKT_PKfS9__param_0,
.param .u64 _ZN6caffe219SparseAdagradKernelIiN3c104HalfEEEvmmfPT0_S4_PKT_PKfS9__param_1,
.param .f32 _ZN6caffe219SparseAdagradKernelIiN3c104HalfEEEvmmfPT0_S4_PKT_PKfS9__param_2,
.param .u64 _ZN6caffe219SparseAdagradKernelIiN3c104HalfEEEvmmfPT0_S4_PKT_PKfS9__param_3,
.param .u64 _ZN6caffe219SparseAdagradKernelIiN3c104HalfEEEvmmfPT0_S4_PKT_PKfS9__param_4,
.param .u64 _ZN6caffe219SparseAdagradKernelIiN3c104HalfEEEvmmfPT0_S4_PKT_PKfS9__param_5,
.param .u64 _ZN6caffe219SparseAdagradKernelIiN3c104HalfEEEvmmfPT0_S4_PKT_PKfS9__param_6,
.param .u64 _ZN6caffe219SparseAdagradKernelIiN3c104HalfEEEvmmfPT0_S4_PKT_PKfS9__param_7
)
{
.reg .pred %p<4>;
.reg .b16 %rs<5>;
.reg .f32 %f<13>;
.reg .b32 %r<11>;
.reg .b64 %rd<38>;


ld.param.u64 %rd15, [_ZN6caffe219SparseAdagradKernelIiN3c104HalfEEEvmmfPT0_S4_PKT_PKfS9__param_0];
ld.param.u64 %rd16, [_ZN6caffe219SparseAdagradKernelIiN3c104HalfEEEvmmfPT0_S4_PKT_PKfS9__param_1];
ld.param.f32 %f2, [_ZN6caffe219SparseAdagradKernelIiN3c104HalfEEEvmmfPT0_S4_PKT_PKfS9__param_2];
ld.param.u64 %rd17, [_ZN6caffe219SparseAdagradKernelIiN3c104HalfEEEvmmfPT0_S4_PKT_PKfS9__param_3];
ld.param.u64 %rd18, [_ZN6caffe219SparseAdagradKernelIiN3c104HalfEEEvmmfPT0_S4_PKT_PKfS9__param_4];
ld.param.u64 %rd19, [_ZN6caffe219SparseAdagradKernelIiN3c104HalfEEEvmmfPT0_S4_PKT_PKfS9__param_5];
ld.param.u64 %rd20, [_ZN6caffe219SparseAdagradKernelIiN3c104HalfEEEvmmfPT0_S4_PKT_PKfS9__param_6];
ld.param.u64 %rd21, [_ZN6caffe219SparseAdagradKernelIiN3c104HalfEEEvmmfPT0_S4_PKT_PKfS9__param_7];
mov.u32 %r1, %ntid.x;
mov.u32 %r2, %ctaid.x;
mov.u32 %r3, %tid.x;
mad.lo.s32 %r4, %r1, %r2, %r3;
cvt.u64.u32	%rd35, %r4;
setp.ge.u64	%p1, %rd35, %rd15;
@%p1 bra BB2_6;

cvta.to.global.u64 %rd2, %rd17;
cvta.to.global.u64 %rd3, %rd18;
cvta.to.global.u64 %rd4, %rd20;
cvta.to.global.u64 %rd5, %rd19;
cvta.to.global.u64 %rd22, %rd21;
ld.global.f32 %f1, [%rd22];
mov.u32 %r5, %nctaid.x;
mul.lo.s32 %r6, %r5, %r1;
cvt.u64.u32	%rd6, %r6;

BB2_2:
or.b64 %rd23, %rd35, %rd16;
and.b64 %rd24, %rd23, -4294967296;
setp.eq.s64	%p2, %rd24, 0;
@%p2 bra BB2_4;
bra.uni BB2_3;

BB2_4:
cvt.u32.u64	%r7, %rd16;
cvt.u32.u64	%r8, %rd35;
div.u32 %r9, %r8, %r7;
rem.u32 %r10, %r8, %r7;
cvt.u64.u32	%rd36, %r9;
cvt.u64.u32	%rd37, %r10;
bra.uni BB2_5;

BB2_3:
div.u64 %rd36, %rd35, %rd16;
rem.u64 %rd37, %rd35, %rd16;

BB2_5:
shl.b64 %rd25, %rd36, 2;
add.s64 %rd26, %rd5, %rd25;
ld.global.s32 %rd27, [%rd26];
mul.lo.s64 %rd28, %rd27, %rd16;
add.s64 %rd29, %rd28, %rd37;
shl.b64 %rd30, %rd35, 2;
add.s64 %rd31, %rd4, %rd30;
ld.global.f32 %f7, [%rd31];
shl.b64 %rd32, %rd29, 1;
add.s64 %rd33, %rd3, %rd32;
ld.global.u16 %rs1, [%rd33];

	{ cvt.f32.f16 %f3, %rs1;}


	fma.rn.f32 %f4, %f7, %f7, %f3;

	{ cvt.rn.f16.f32 %rs2, %f4;}


	st.global.u16 [%rd33], %rs2;
ld.global.f32 %f8, [%rd31];
mul.f32 %f9, %f1, %f8;
sqrt.rn.f32 %f10, %f4;
add.f32 %f11, %f10, %f2;
div.rn.f32 %f12, %f9, %f11;
add.s64 %rd34, %rd2, %rd32;
ld.global.u16 %rs3, [%rd34];

	{ cvt.f32.f16 %f5, %rs3;}


	add.f32 %f6, %f12, %f5;

	{ cvt.rn.f16.f32 %rs4, %f6;}


	st.global.u16 [%rd34], %rs4;
add.s64 %rd35, %rd6, %rd35;
setp.lt.u64	%p3, %rd35, %rd15;
@%p3 bra BB2_2;

BB2_6:
ret;
}


.visible .entry _ZN6caffe219SparseAdagradKernelIlfEEvmmfPT0_S2_PKT_PKfS7_(
.param .u64 _ZN6caffe219SparseAdagradKernelIlfEEvmmfPT0_S2_PKT_PKfS7__param_0,
.param .u64 _ZN6caffe219SparseAdagradKernelIlfEEvmmfPT0_S2_PKT_PKfS7__param_1,
.param .f32 _ZN6caffe219SparseAdagradKernelIlfEEvmmfPT0_S2_PKT_PKfS7__param_2,
.param .u64 _ZN6caffe219SparseAdagradKernelIlfEEvmmfPT0_S2_PKT_PKfS7__param_3,
.param .u64 _ZN6caffe219SparseAdagradKernelIlfEEvmmfPT0_S2_PKT_PKfS7__param_4,
.param .u64 _ZN6caffe219SparseAdagradKernelIlfEEvmmfPT0_S2_PKT_PKfS7__param_5,
.param .u64 _ZN6caffe219SparseAdagradKernelIlfEEvmmfPT0_S2_PKT_PKfS7__param_6,
.param .u64 _ZN6caffe219SparseAdagradKernelIlfEEvmmfPT0_S2_PKT_PKfS7__param_7
)
{
.reg .pred %p<4>;
.reg .f32 %f<13>;
.reg .b32 %r<11>;
.reg .b64 %rd<38>;


ld.param.u64 %rd15, [_ZN6caffe219SparseAdagradKernelIlfEEvmmfPT0_S2_PKT_PKfS7__param_0];
ld.param.u64 %rd16, [_ZN6caffe219SparseAdagradKernelIlfEEvmmfPT0_S2_PKT_PKfS7__param_1];
ld.param.f32 %f2, [_ZN6caffe219SparseAdagradKernelIlfEEvmmfPT0_S2_PKT_PKfS7__param_2];
ld.param.u64 %rd17, [_ZN6caffe219SparseAdagradKernelIlfEEvmmfPT0_S2_PKT_PKfS7__param_3];
ld.param.u64 %rd18, [_ZN6caffe219SparseAdagradKernelIlfEEvmmfPT0_S2_PKT_PKfS7__param_4];
ld.param.u64 %rd19, [_ZN6caffe219SparseAdagradKernelIlfEEvmmfPT0_S2_PKT_PKfS7__param_5];
ld.param.u64 %rd20, [_ZN6caffe219SparseAdagradKernelIlfEEvmmfPT0_S2_PKT_PKfS7__param_6];
ld.param.u64 %rd21, [_ZN6caffe219SparseAdagradKernelIlfEEvmmfPT0_S2_PKT_PKfS7__param_7];
mov.u32 %r1, %ntid.x;
mov.u32 %r2, %ctaid.x;
mov.u32 %r3, %tid.x;
mad.lo.s32 %r4, %r1, %r2, %r3;
cvt.u64.u32	%rd35, %r4;
setp.ge.u64	%p1, %rd35, %rd15;
@%p1 bra BB3_6;

cvta.to.global.u64 %rd2, %rd17;
cvta.to.global.u64 %rd3, %rd18;
cvta.to.global.u64 %rd4, %rd20;
cvta.to.global.u64 %rd5, %rd19;
cvta.to.global.u64 %rd22, %rd21;
ld.global.f32 %f1, [%rd22];
mov.u32 %r5, %nctaid.x;
mul.lo.s32 %r6, %r5, %r1;
cvt.u64.u32	%rd6, %r6;

BB3_2:
or.b64 %rd23, %rd35, %rd16;
and.b64 %rd24, %rd23, -4294967296;
setp.eq.s64	%p2, %rd24, 0;
@%p2 bra BB3_4;
bra.uni BB3_3;

BB3_4:
cvt.u32.u64	%r7, %rd16;
cvt.u32.u64	%r8, %rd35;
div.u32 %r9, %r8, %r7;
rem.u32 %r10, %r8, %r7;
cvt.u64.u32	%rd36, %r9;
cvt.u64.u32	%rd37, %r10;
bra.uni BB3_5;

BB3_3:
div.u64 %rd36, %rd35, %rd16;
rem.u64 %rd37, %rd35, %rd16;

BB3_5:
shl.b64 %rd25, %rd36, 3;
add.s64 %rd26, %rd5, %rd25;
ld.global.u64 %rd27, [%rd26];
mul.lo.s64 %rd28, %rd27, %rd16;
add.s64 %rd29, %rd28, %rd37;
shl.b64 %rd30, %rd35, 2;
add.s64 %rd31, %rd4, %rd30;
ld.global.f32 %f3, [%rd31];
shl.b64 %rd32, %rd29, 2;
add.s64 %rd33, %rd3, %rd32;
ld.global.f32 %f4, [%rd33];
fma.rn.f32 %f5, %f3, %f3, %f4;
st.global.f32 [%rd33], %f5;
ld.global.f32 %f6, [%rd31];
mul.f32 %f7, %f1, %f6;
sqrt.rn.f32 %f8, %f5;
add.f32 %f9, %f8, %f2;
div.rn.f32 %f10, %f7, %f9;
add.s64 %rd34, %rd2, %rd32;
ld.global.f32 %f11, [%rd34];
add.f32 %f12, %f10, %f11;
st.global.f32 [%rd34], %f12;
add.s64 %rd35, %rd6, %rd35;
setp.lt.u64	%p3, %rd35, %rd15;
@%p3 bra BB3_2;

BB3_6:
ret;
}


.visible .entry _ZN6caffe219SparseAdagradKernelIlN3c104HalfEEEvmmfPT0_S4_PKT_PKfS9_(
.param .u64 _ZN6caffe219SparseAdagradKernelIlN3c104HalfEEEvmmfPT0_S4_PKT_PKfS9__param_0,
.param .u64 _ZN6caffe219SparseAdagradKernelIlN3c104HalfEEEvmmfPT0_S4_PKT_PKfS9__param_1,
.param .f32 _ZN6caffe219SparseAdagradKernelIlN3c104HalfEEEvmmfPT0_S4_PKT_PKfS9__param_2,
.param .u64 _ZN6caffe219SparseAdagradKernelIlN3c104HalfEEEvmmfPT0_S4_PKT_PKfS9__param_3,
.param .u64 _ZN6caffe219SparseAdagradKernelIlN3c104HalfEEEvmmfPT0_S4_PKT_PKfS9__param_4,
.param .u64 _ZN6caffe219SparseAdagradKernelIlN3c104HalfEEEvmmfPT0_S4_PKT_PKfS9__param_5,
.param .u64 _ZN6caffe219SparseAdagradKernelIlN3c104HalfEEEvmmfPT0_S4_PKT_PKfS9__param_6,
.param .u64 _ZN6caffe219SparseAdagradKernelIlN3c104HalfEEEvmmfPT0_S4_PKT_PKfS9__param_7
)
{
.reg .pred %p<4>;
.reg .b16 %rs<5>;
.reg .f32 %f<13>;
.reg .b32 %r<11>;
.reg .b64 %rd<38>;


ld.param.u64 %rd15, [_ZN6caffe219SparseAdagradKernelIlN3c104HalfEEEvmmfPT0_S4_PKT_PKfS9__param_0];
ld.param.u64 %rd16, [_ZN6caffe219SparseAdagradKernelIlN3c104HalfEEEvmmfPT0_S4_PKT_PKfS9__param_1];
ld.param.f32 %f2, [_ZN6caffe219SparseAdagradKernelIlN3c104HalfEEEvmmfPT0_S4_PKT_PKfS9__param_2];
ld.param.u64 %rd17, [_ZN6caffe219SparseAdagradKernelIlN3c104HalfEEEvmmfPT0_S4_PKT_PKfS9__param_3];
ld.param.u64 %rd18, [_ZN6caffe219SparseAdagradKernelIlN3c104HalfEEEvmmfPT0_S4_PKT_PKfS9__param_4];
ld.param.u64 %rd19, [_ZN6caffe219SparseAdagradKernelIlN3c104HalfEEEvmmfPT0_S4_PKT_PKfS9__param_5];
ld.param.u64 %rd20, [_ZN6caffe219SparseAdagradKernelIlN3c104HalfEEEvmmfPT0_S4_PKT_PKfS9__param_6];
ld.param.u64 %rd21, [_ZN6caffe219SparseAdagradKernelIlN3c104HalfEEEvmmfPT0_S4_PKT_PKfS9__param_7];
mov.u32 %r1, %ntid.x;
mov.u32 %r2, %ctaid.x;
mov.u32 %r3, %tid.x;
mad.lo.s32 %r4, %r1, %r2, %r3;
cvt.u64.u32	%rd35, %r4;
setp.ge.u64	%p1, %rd35, %rd15;
@%p1 bra BB4_6;

cvta.to.global.u64 %rd2, %rd17;
cvta.to.global.u64 %rd3, %rd18;
cvta.to.global.u64 %rd4, %rd20;
cvta.to.global.u64 %rd5, %rd19;
cvta.to.global.u64 %rd22, %rd21;
ld.global.f32 %f1, [%rd22];
mov.u32 %r5, %nctaid.x;
mul.lo.s32 %r6, %r5, %r1;
cvt.u64.u32	%rd6, %r6;

BB4_2:
or.b64 %rd23, %rd35, %rd16;
and.b64 %rd24, %rd23, -4294967296;
setp.eq.s64	%p2, %rd24, 0;
@%p2 bra BB4_4;
bra.uni BB4_3;

BB4_4:
cvt.u32.u64	%r7, %rd16;
cvt.u32.u64	%r8, %rd35;
div.u32 %r9, %r8, %r7;
rem.u32 %r10, %r8, %r7;
cvt.u64.u32	%rd36, %r9;
cvt.u64.u32	%rd37, %r10;
bra.uni BB4_5;

BB4_3:
div.u64 %rd36, %rd35, %rd16;
rem.u64 %rd37, %rd35, %rd16;

BB4_5:
shl.b64 %rd25, %rd36, 3;
add.s64 %rd26, %rd5, %rd25;
ld.global.u64 %rd27, [%rd26];
mul.lo.s64 %rd28, %rd27, %rd16;
add.s64 %rd29, %rd28, %rd37;
shl.b64 %rd30, %rd35, 2;
add.s64 %rd31, %rd4, %rd30;
ld.global.f32 %f7, [%rd31];
shl.b64 %rd32, %rd29, 1;
add.s64 %rd33, %rd3, %rd32;
ld.global.u16 %rs1, [%rd33];

	{ cvt.f32.f16 %f3, %rs1;}


	fma.rn.f32 %f4, %f7, %f7, %f3;

	{ cvt.rn.f16.f32 %rs2, %f4;}


	st.global.u16 [%rd33], %rs2;
ld.global.f32 %f8, [%rd31];
mul.f32 %f9, %f1, %f8;
sqrt.rn.f32 %f10, %f4;
add.f32 %f11, %f10, %f2;
div.rn.f32 %f12, %f9, %f11;
add.s64 %rd34, %rd2, %rd32;
ld.global.u16 %rs3, [%rd34];

	{ cvt.f32.f16 %f5, %rs3;}


	add.f32 %f6, %f12, %f5;

	{ cvt.rn.f16.f32 %rs4, %f6;}


	st.global.u16 [%rd34], %rs4;
add.s64 %rd35, %rd6, %rd35;
setp.lt.u64	%p3, %rd35, %rd15;
@%p3 bra BB4_2;

BB4_6:
ret;
}


.visible .entry _ZN6caffe226RowWiseSparseAdagradKernelIiEEviifPfS1_PKT_PKfS6_(
.param .u32 _ZN6caffe226RowWiseSparseAdagradKernelIiEEviifPfS1_PKT_PKfS6__param_0,
.param .u32 _ZN6caffe226RowWiseSparseAdagradKernelIiEEviifPfS1_PKT_PKfS6__param_1,
.param .f32 _ZN6caffe226RowWiseSparseAdagradKernelIiEEviifPfS1_PKT_PKfS6__param_2,
.param .u64 _ZN6caffe226RowWiseSparseAdagradKernelIiEEviifPfS1_PKT_PKfS6__param_3,
.param .u64 _ZN6caffe226RowWiseSparseAdagradKernelIiEEviifPfS1_PKT_PKfS6__param_4,
.param .u64 _ZN6caffe226RowWiseSparseAdagradKernelIiEEviifPfS1_PKT_PKfS6__param_5,
.param .u64 _ZN6caffe226RowWiseSparseAdagradKernelIiEEviifPfS1_PKT_PKfS6__param_6,
.param .u64 _ZN6caffe226RowWiseSparseAdagradKernelIiEEviifPfS1_PKT_PKfS6__param_7
)
{
.reg .pred %p<10>;
.reg .f32 %f<45>;
.reg .b32 %r<36>;
.reg .b64 %rd<26>;

	.shared .align 4 .b8 _ZN6caffe226RowWiseSparseAdagradKernelIiEEviifPfS1_PKT_PKfS6_$__cuda_local_var_197383_52_non_const_temp_storage[24];

	.shared .align 4 .f32 _ZN6caffe226RowWiseSparseAdagradKernelIiEEviifPfS1_PKT_PKfS6_$__cuda_local_var_197388_35_non_const_row_sum_squares_avg;

ld.param.u32 %r13, [_ZN6caffe226RowWiseSparseAdagradKernelIiEEviifPfS1_PKT_PKfS6__param_0];
ld.param.u32 %r14, [_ZN6caffe226RowWiseSparseAdagradKernelIiEEviifPfS1_PKT_PKfS6__param_1];
ld.param.f32 %f9, [_ZN6caffe226RowWiseSparseAdagradKernelIiEEviifPfS1_PKT_PKfS6__param_2];
ld.param.u64 %rd6, [_ZN6caffe226RowWiseSparseAdagradKernelIiEEviifPfS1_PKT_PKfS6__param_3];
ld.param.u64 %rd7, [_ZN6caffe226RowWiseSparseAdagradKernelIiEEviifPfS1_PKT_PKfS6__param_4];
ld.param.u64 %rd8, [_ZN6caffe226RowWiseSparseAdagradKernelIiEEviifPfS1_PKT_PKfS6__param_5];
ld.param.u64 %rd10, [_ZN6caffe226RowWiseSparseAdagradKernelIiEEviifPfS1_PKT_PKfS6__param_6];
ld.param.u64 %rd9, [_ZN6caffe226RowWiseSparseAdagradKernelIiEEviifPfS1_PKT_PKfS6__param_7];
cvta.to.global.u64 %rd1, %rd10;
mov.u32 %r32, %ctaid.x;
setp.ge.s32	%p3, %r32, %r13;
@%p3 bra BB5_15;

cvta.to.global.u64 %rd2, %rd6;
mov.u32 %r2, %tid.x;
shr.u32 %r15, %r2, 5;
mul.wide.u32 %rd11, %r15, 4;
mov.u64 %rd12, _ZN6caffe226RowWiseSparseAdagradKernelIiEEviifPfS1_PKT_PKfS6_$__cuda_local_var_197383_52_non_const_temp_storage;
add.s64 %rd13, %rd12, %rd11;
add.s64 %rd3, %rd13, 4;
cvt.rn.f32.s32	%f1, %r14;
mov.u32 %r3, %ntid.x;
cvta.to.global.u64 %rd14, %rd8;

	mov.u32 %r17, %laneid;

	cvta.to.global.u64 %rd19, %rd7;
cvta.to.global.u64 %rd21, %rd9;

BB5_2:
mul.wide.s32 %rd15, %r32, 4;
add.s64 %rd16, %rd14, %rd15;
ld.global.s32 %rd4, [%rd16];
mov.f32 %f43, 0f00000000;
setp.ge.s32	%p4, %r2, %r14;
@%p4 bra BB5_5;

mul.lo.s32 %r5, %r32, %r14;
mov.f32 %f43, 0f00000000;
mov.u32 %r35, %r2;

BB5_4:
mov.u32 %r6, %r35;
add.s32 %r16, %r6, %r5;
mul.wide.s32 %rd17, %r16, 4;
add.s64 %rd18, %rd1, %rd17;
ld.global.f32 %f12, [%rd18];
fma.rn.f32 %f43, %f12, %f12, %f43;
add.s32 %r7, %r3, %r6;
setp.lt.s32	%p5, %r7, %r14;
mov.u32 %r35, %r7;
@%p5 bra BB5_4;

BB5_5:
mov.u32 %r18, 1;
mov.u32 %r27, 31;

	{ .reg .f32 r0; .reg .pred p; shfl.down.b32 r0|p, %f43, %r18, %r27; @p add.f32 r0, r0, %f43; mov.f32 %f13, r0;}

	mov.u32 %r20, 2;

	{ .reg .f32 r0; .reg .pred p; shfl.down.b32 r0|p, %f13, %r20, %r27; @p add.f32 r0, r0, %f13; mov.f32 %f16, r0;}

	mov.u32 %r22, 4;

	{ .reg .f32 r0; .reg .pred p; shfl.down.b32 r0|p, %f16, %r22, %r27; @p add.f32 r0, r0, %f16; mov.f32 %f19, r0;}

	mov.u32 %r24, 8;

	{ .reg .f32 r0; .reg .pred p; shfl.down.b32 r0|p, %f19, %r24, %r27; @p add.f32 r0, r0, %f19; mov.f32 %f22, r0;}

	mov.u32 %r26, 16;

	{ .reg .f32 r0; .reg .pred p; shfl.down.b32 r0|p, %f22, %r26, %r27; @p add.f32 r0, r0, %f22; mov.f32 %f44, r0;}

	setp.ne.s32	%p6, %r17, 0;
@%p6 bra BB5_7;

st.shared.f32 [%rd3], %f44;

BB5_7:
setp.eq.s32	%p1, %r2, 0;
bar.sync 0;
@!%p1 bra BB5_9;
bra.uni BB5_8;

BB5_8:
ld.shared.f32 %f28, [_ZN6caffe226RowWiseSparseAdagradKernelIiEEviifPfS1_PKT_PKfS6_$__cuda_local_var_197383_52_non_const_temp_storage+8];
add.f32 %f29, %f44, %f28;
ld.shared.f32 %f30, [_ZN6caffe226RowWiseSparseAdagradKernelIiEEviifPfS1_PKT_PKfS6_$__cuda_local_var_197383_52_non_const_temp_storage+12];
add.f32 %f31, %f30, %f29;
ld.shared.f32 %f32, [_ZN6caffe226RowWiseSparseAdagradKernelIiEEviifPfS1_PKT_PKfS6_$__cuda_local_var_197383_52_non_const_temp_storage+16];
add.f32 %f44, %f32, %f31;

BB5_9:
shl.b64 %rd20, %rd4, 2;
add.s64 %rd5, %rd19, %rd20;
setp.ne.s32	%p7, %r2, 0;
@%p7 bra BB5_11;

div.rn.f32 %f33, %f44, %f1;
st.shared.f32 [_ZN6caffe226RowWiseSparseAdagradKernelIiEEviifPfS1_PKT_PKfS6_$__cuda_local_var_197388_35_non_const_row_sum_squares_avg], %f33;
ld.global.f32 %f34, [%rd5];
add.f32 %f35, %f33, %f34;
st.global.f32 [%rd5], %f35;

BB5_11:
setp.lt.s32	%p2, %r2, %r14;
bar.sync 0;
@!%p2 bra BB5_14;
bra.uni BB5_12;

BB5_12:
ld.global.f32 %f36, [%rd5];
sqrt.rn.f32 %f37, %f36;
add.f32 %f38, %f37, %f9;
ld.global.f32 %f39, [%rd21];
div.rn.f32 %f8, %f39, %f38;
cvt.u32.u64	%r28, %rd4;
mul.lo.s32 %r8, %r28, %r14;
mul.lo.s32 %r9, %r32, %r14;
mov.u32 %r34, %r2;

BB5_13:
add.s32 %r29, %r34, %r8;
mul.wide.s32 %rd22, %r29, 4;
add.s64 %rd23, %rd2, %rd22;
add.s32 %r30, %r34, %r9;
mul.wide.s32 %rd24, %r30, 4;
add.s64 %rd25, %rd1, %rd24;
ld.global.f32 %f40, [%rd25];
ld.global.f32 %f41, [%rd23];
fma.rn.f32 %f42, %f8, %f40, %f41;
st.global.f32 [%rd23], %f42;
add.s32 %r34, %r3, %r34;
setp.lt.s32	%p8, %r34, %r14;
@%p8 bra BB5_13;

BB5_14:
mov.u32 %r31, %nctaid.x;
add.s32 %r32, %r31, %r32;
setp.lt.s32	%p9, %r32, %r13;
@%p9 bra BB5_2;

BB5_15:
ret;
}


.visible .entry _ZN6caffe226RowWiseSparseAdagradKernelIlEEviifPfS1_PKT_PKfS6_(
.param .u32 _ZN6caffe226RowWiseSparseAdagradKernelIlEEviifPfS1_PKT_PKfS6__param_0,
.param .u32 _ZN6caffe226RowWiseSparseAdagradKernelIlEEviifPfS1_PKT_PKfS6__param_1,
.param .f32 _ZN6caffe226RowWiseSparseAdagradKernelIlEEviifPfS1_PKT_PKfS6__param_2,
.param .u64 _ZN6caffe226RowWiseSparseAdagradKernelIlEEviifPfS1_PKT_PKfS6__param_3,
.param .u64 _ZN6caffe226RowWiseSparseAdagradKernelIlEEviifPfS1_PKT_PKfS6__param_4,
.param .u64 _ZN6caffe226RowWiseSparseAdagradKernelIlEEviifPfS1_PKT_PKfS6__param_5,
.param .u64 _ZN6caffe226RowWiseSparseAdagradKernelIlEEviifPfS1_PKT_PKfS6__param_6,
.param .u64 _ZN6caffe226RowWiseSparseAdagradKernelIlEEviifPfS1_PKT_PKfS6__param_7
)
{
.reg .pred %p<10>;
.reg .f32 %f<45>;
.reg .b32 %r<33>;
.reg .b64 %rd<30>;

	.shared .align 4 .b8 _ZN6caffe226RowWiseSparseAdagradKernelIlEEviifPfS1_PKT_PKfS6_$__cuda_local_var_197383_52_non_const_temp_storage[24];

	.shared .align 4 .f32 _ZN6caffe226RowWiseSparseAdagradKernelIlEEviifPfS1_PKT_PKfS6_$__cuda_local_var_197388_35_non_const_row_sum_squares_avg;

ld.param.u32 %r12, [_ZN6caffe226RowWiseSparseAdagradKernelIlEEviifPfS1_PKT_PKfS6__param_0];
ld.param.u32 %r13, [_ZN6caffe226RowWiseSparseAdagradKernelIlEEviifPfS1_PKT_PKfS6__param_1];
ld.param.f32 %f9, [_ZN6caffe226RowWiseSparseAdagradKernelIlEEviifPfS1_PKT_PKfS6__param_2];
ld.param.u64 %rd7, [_ZN6caffe226RowWiseSparseAdagradKernelIlEEviifPfS1_PKT_PKfS6__param_3];
ld.param.u64 %rd8, [_ZN6caffe226RowWiseSparseAdagradKernelIlEEviifPfS1_PKT_PKfS6__param_4];
ld.param.u64 %rd9, [_ZN6caffe226RowWiseSparseAdagradKernelIlEEviifPfS1_PKT_PKfS6__param_5];
ld.param.u64 %rd11, [_ZN6caffe226RowWiseSparseAdagradKernelIlEEviifPfS1_PKT_PKfS6__param_6];
ld.param.u64 %rd10, [_ZN6caffe226RowWiseSparseAdagradKernelIlEEviifPfS1_PKT_PKfS6__param_7];
cvta.to.global.u64 %rd1, %rd11;
mov.u32 %r29, %ctaid.x;
setp.ge.s32	%p3, %r29, %r12;
@%p3 bra BB6_15;

cvta.to.global.u64 %rd2, %rd7;
mov.u32 %r2, %tid.x;
shr.u32 %r14, %r2, 5;
mul.wide.u32 %rd12, %r14, 4;
mov.u64 %rd13, _ZN6caffe226RowWiseSparseAdagradKernelIlEEviifPfS1_PKT_PKfS6_$__cuda_local_var_197383_52_non_const_temp_storage;
add.s64 %rd14, %rd13, %rd12;
add.s64 %rd3, %rd14, 4;
cvt.rn.f32.s32	%f1, %r13;
mov.u32 %r3, %ntid.x;
cvta.to.global.u64 %rd15, %rd9;

	mov.u32 %r16, %laneid;

	cvta.to.global.u64 %rd20, %rd8;
cvta.to.global.u64 %rd22, %rd10;

BB6_2:
mul.wide.s32 %rd16, %r29, 8;
add.s64 %rd17, %rd15, %rd16;
ld.global.u64 %rd4, [%rd17];
mov.f32 %f43, 0f00000000;
setp.ge.s32	%p4, %r2, %r13;
@%p4 bra BB6_5;

mul.lo.s32 %r5, %r29, %r13;
mov.f32 %f43, 0f00000000;
mov.u32 %r32, %r2;

BB6_4:
mov.u32 %r6, %r32;
add.s32 %r15, %r6, %r5;
mul.wide.s32 %rd18, %r15, 4;
add.s64 %rd19, %rd1, %rd18;
ld.global.f32 %f12, [%rd19];
fma.rn.f32 %f43, %f12, %f12, %f43;
add.s32 %r7, %r3, %r6;
setp.lt.s32	%p5, %r7, %r13;
mov.u32 %r32, %r7;
@%p5 bra BB6_4;

BB6_5:
mov.u32 %r17, 1;
mov.u32 %r26, 31;

	{ .reg .f32 r0; .reg .pred p; shfl.down.b32 r0|p, %f43, %r17, %r26; @p add.f32 r0, r0, %f43; mov.f32 %f13, r0;}

	mov.u32 %r19, 2;

	{ .reg .f32 r0; .reg .pred p; shfl.down.b32 r0|p, %f13, %r19, %r26; @p add.f32 r0, r0, %f13; mov.f32 %f16, r0;}

	mov.u32 %r21, 4;

	{ .reg .f32 r0; .reg .pred p; shfl.down.b32 r0|p, %f16, %r21, %r26; @p add.f32 r0, r0, %f16; mov.f32 %f19, r0;}

	mov.u32 %r23, 8;

	{ .reg .f32 r0; .reg .pred p; shfl.down.b32 r0|p, %f19, %r23, %r26; @p add.f32 r0, r0, %f19; mov.f32 %f22, r0;}

	mov.u32 %r25, 16;

	{ .reg .f32 r0; .reg .pred p; shfl.down.b32 r0|p, %f22, %r25, %r26; @p add.f32 r0, r0, %f22; mov.f32 %f44, r0;}

	setp.ne.s32	%p6, %r16, 0;
@%p6 bra BB6_7;

st.shared.f32 [%rd3], %f44;

BB6_7:
setp.eq.s32	%p1, %r2, 0;
bar.sync 0;
@!%p1 bra BB6_9;
bra.uni BB6_8;

BB6_8:
ld.shared.f32 %f28, [_ZN6caffe226RowWiseSparseAdagradKernelIlEEviifPfS1_PKT_PKfS6_$__cuda_local_var_197383_52_non_const_temp_storage+8];
add.f32 %f29, %f44, %f28;
ld.shared.f32 %f30, [_ZN6caffe226RowWiseSparseAdagradKernelIlEEviifPfS1_PKT_PKfS6_$__cuda_local_var_197383_52_non_const_temp_storage+12];
add.f32 %f31, %f30, %f29;
ld.shared.f32 %f32, [_ZN6caffe226RowWiseSparseAdagradKernelIlEEviifPfS1_PKT_PKfS6_$__cuda_local_var_197383_52_non_const_temp_storage+16];
add.f32 %f44, %f32, %f31;

BB6_9:
shl.b64 %rd21, %rd4, 2;
add.s64 %rd5, %rd20, %rd21;
setp.ne.s32	%p7, %r2, 0;
@%p7 bra BB6_11;

div.rn.f32 %f33, %f44, %f1;
st.shared.f32 [_ZN6caffe226RowWiseSparseAdagradKernelIlEEviifPfS1_PKT_PKfS6_$__cuda_local_var_197388_35_non_const_row_sum_squares_avg], %f33;
ld.global.f32 %f34, [%rd5];
add.f32 %f35, %f33, %f34;
st.global.f32 [%rd5], %f35;

BB6_11:
setp.lt.s32	%p2, %r2, %r13;
bar.sync 0;
@!%p2 bra BB6_14;
bra.uni BB6_12;

BB6_12:
ld.global.f32 %f36, [%rd5];
sqrt.rn.f32 %f37, %f36;
add.f32 %f38, %f37, %f9;
ld.global.f32 %f39, [%rd22];
div.rn.f32 %f8, %f39, %f38;
cvt.s64.s32	%rd23, %r13;
mul.lo.s64 %rd6, %rd4, %rd23;
mul.lo.s32 %r8, %r29, %r13;
mov.u32 %r31, %r2;

BB6_13:
cvt.s64.s32	%rd24, %r31;
add.s64 %rd25, %rd24, %rd6;
shl.b64 %rd26, %rd25, 2;
add.s64 %rd27, %rd2, %rd26;
add.s32 %r27, %r31, %r8;
mul.wide.s32 %rd28, %r27, 4;
add.s64 %rd29, %rd1, %rd28;
ld.global.f32 %f40, [%rd29];
ld.global.f32 %f41, [%rd27];
fma.rn.f32 %f42, %f8, %f40, %f41;
st.global.f32 [%rd27], %f42;
add.s32 %r31, %r3, %r31;
setp.lt.s32	%p8, %r31, %r13;
@%p8 bra BB6_13;

BB6_14:
mov.u32 %r28, %nctaid.x;
add.s32 %r29, %r28, %r29;
setp.lt.s32	%p9, %r29, %r12;
@%p9 bra BB6_2;

BB6_15:
ret;
}




// ===== COMPILED SASS (sm_100) =====

	.target	sm_100

	.elftype	@"ET_EXEC"


//--------------------- .note.nv.tkinfo           --------------------------
	.section	.note.nv.tkinfo,"",@"SHT_NOTE"
	.sectionflags	@"SHF_NOTE_NV_TKINFO"
	.tkinfo
        /*0018*/ 	.word	0x00000002
        /*0030*/ 	.string	""
        /*0030*/ 	.string	"ptxas"
        /*0030*/ 	.string	"Cuda compilation tools, release 13.0, V13.0.88"
        /*0030*/ 	.string	"Build cuda_13.0.r13.0/compiler.36424714_0"
        /*0030*/ 	.string	"-arch sm_100 "



//--------------------- .note.nv.cuinfo           --------------------------
	.section	.note.nv.cuinfo,"",@"SHT_NOTE"
	.sectionflags	@"SHF_NOTE_NV_CUINFO"
        /*0018*/ 	.short	0x0002
        /*001a*/ 	.short	0x003d
        /*001c*/ 	.short	0x0082
	.zero		2


//--------------------- .nv.info                  --------------------------
	.section	.nv.info,"",@"SHT_CUDA_INFO"
	.align	4


	//----- nvinfo : EIATTR_REGCOUNT
	.align		4
        /*0000*/ 	.byte	0x04, 0x2f
        /*0002*/ 	.short	(.L_15 - .L_14)
	.align		4
.L_14:
        /*0004*/ 	.word	index@(_ZN6caffe213AdagradUpdateEiPKfS1_S1_PfS2_ffS1_)
        /*0008*/ 	.word	0x00000013


	//----- nvinfo : EIATTR_FRAME_SIZE
	.align		4
.L_15:
        /*000c*/ 	.byte	0x04, 0x11
        /*000e*/ 	.short	(.L_17 - .L_16)
	.align		4
.L_16:
        /*0010*/ 	.word	index@($__internal_21_$__cuda_sm3x_div_rn_noftz_f32_slowpath)
        /*0014*/ 	.word	0x00000000


	//----- nvinfo : EIATTR_FRAME_SIZE
	.align		4
.L_17:
        /*0018*/ 	.byte	0x04, 0x11
        /*001a*/ 	.short	(.L_19 - .L_18)
	.align		4
.L_18:
        /*001c*/ 	.word	index@($__internal_20_$__cuda_sm20_sqrt_rn_f32_slowpath)
        /*0020*/ 	.word	0x00000000


	//----- nvinfo : EIATTR_FRAME_SIZE
	.align		4
.L_19:
        /*0024*/ 	.byte	0x04, 0x11
        /*0026*/ 	.short	(.L_21 - .L_20)
	.align		4
.L_20:
        /*0028*/ 	.word	index@(_ZN6caffe213AdagradUpdateEiPKfS1_S1_PfS2_ffS1_)
        /*002c*/ 	.word	0x00000000


	//----- nvinfo : EIATTR_REGCOUNT
	.align		4
.L_21:
        /*0030*/ 	.byte	0x04, 0x2f
        /*0032*/ 	.short	(.L_23 - .L_22)
	.align		4
.L_22:
        /*0034*/ 	.word	index@(_ZN6caffe219SparseAdagradKernelIifEEvmmfPT0_S2_PKT_PKfS7_)
        /*0038*/ 	.word	0x00000016


	//----- nvinfo : EIATTR_FRAME_SIZE
	.align		4
.L_23:
        /*003c*/ 	.byte	0x04, 0x11
        /*003e*/ 	.short	(.L_25 - .L_24)
	.align		4
.L_24:
        /*0040*/ 	.word	index@($__internal_19_$__cuda_sm3x_div_rn_noftz_f32_slowpath)
        /*0044*/ 	.word	0x00000000


	//----- nvinfo : EIATTR_FRAME_SIZE
	.align		4
.L_25:
        /*0048*/ 	.byte	0x04, 0x11
        /*004a*/ 	.short	(.L_27 - .L_26)
	.align		4
.L_26:
        /*004c*/ 	.word	index@($__internal_18_$__cuda_sm20_sqrt_rn_f32_slowpath)
        /*0050*/ 	.word	0x00000000


	//----- nvinfo : EIATTR_FRAME_SIZE
	.align		4
.L_27:
        /*0054*/ 	.byte	0x04, 0x11
        /*0056*/ 	.short	(.L_29 - .L_28)
	.align		4
.L_28:
        /*0058*/ 	.word	index@($__internal_17_$__cuda_sm20_rem_u64)
        /*005c*/ 	.word	0x00000000


	//----- nvinfo : EIATTR_FRAME_SIZE
	.align		4
.L_29:
        /*0060*/ 	.byte	0x04, 0x11
        /*0062*/ 	.short	(.L_31 - .L_30)
	.align		4
.L_30:
        /*0064*/ 	.word	index@($__internal_16_$__cuda_sm20_div_u64)
        /*0068*/ 	.word	0x00000000


	//----- nvinfo : EIATTR_FRAME_SIZE
	.align		4
.L_31:
        /*006c*/ 	.byte	0x04, 0x11
        /*006e*/ 	.short	(.L_33 - .L_32)
	.align		4
.L_32:
        /*0070*/ 	.word	index@(_ZN6caffe219SparseAdagradKernelIifEEvmmfPT0_S2_PKT_PKfS7_)
        /*0074*/ 	.word	0x00000000


	//----- nvinfo : EIATTR_REGCOUNT
	.align		4
.L_33:
        /*0078*/ 	.byte	0x04, 0x2f
        /*007a*/ 	.short	(.L_35 - .L_34)
	.align		4
.L_34:
        /*007c*/ 	.word	index@(_ZN6caffe219SparseAdagradKernelIiN3c104HalfEEEvmmfPT0_S4_PKT_PKfS9_)
        /*0080*/ 	.word	0x00000016


	//----- nvinfo : EIATTR_FRAME_SIZE
	.align		4
.L_35:
        /*0084*/ 	.byte	0x04, 0x11
        /*0086*/ 	.short	(.L_37 - .L_36)
	.align		4
.L_36:
        /*0088*/ 	.word	index@($__internal_15_$__cuda_sm3x_div_rn_noftz_f32_slowpath)
        /*008c*/ 	.word	0x00000000


	//----- nvinfo : EIATTR_FRAME_SIZE
	.align		4
.L_37:
        /*0090*/ 	.byte	0x04, 0x11
        /*0092*/ 	.short	(.L_39 - .L_38)
	.align		4
.L_38:
        /*0094*/ 	.word	index@($__internal_14_$__cuda_sm20_sqrt_rn_f32_slowpath)
        /*0098*/ 	.word	0x00000000


	//----- nvinfo : EIATTR_FRAME_SIZE
	.align		4
.L_39:
        /*009c*/ 	.byte	0x04, 0x11
        /*009e*/ 	.short	(.L_41 - .L_40)
	.align		4
.L_40:
        /*00a0*/ 	.word	index@($__internal_13_$__cuda_sm20_rem_u64)
        /*00a4*/ 	.word	0x00000000


	//----- nvinfo : EIATTR_FRAME_SIZE
	.align		4
.L_41:
        /*00a8*/ 	.byte	0x04, 0x11
        /*00aa*/ 	.short	(.L_43 - .L_42)
	.align		4
.L_42:
        /*00ac*/ 	.word	index@($__internal_12_$__cuda_sm20_div_u64)
        /*00b0*/ 	.word	0x00000000


	//----- nvinfo : EIATTR_FRAME_SIZE
	.align		4
.L_43:
        /*00b4*/ 	.byte	0x04, 0x11
        /*00b6*/ 	.short	(.L_45 - .L_44)
	.align		4
.L_44:
        /*00b8*/ 	.word	index@(_ZN6caffe219SparseAdagradKernelIiN3c104HalfEEEvmmfPT0_S4_PKT_PKfS9_)
        /*00bc*/ 	.word	0x00000000


	//----- nvinfo : EIATTR_REGCOUNT
	.align		4
.L_45:
        /*00c0*/ 	.byte	0x04, 0x2f
        /*00c2*/ 	.short	(.L_47 - .L_46)
	.align		4
.L_46:
        /*00c4*/ 	.word	index@(_ZN6caffe219SparseAdagradKernelIlfEEvmmfPT0_S2_PKT_PKfS7_)
        /*00c8*/ 	.word	0x00000016


	//----- nvinfo : EIATTR_FRAME_SIZE
	.align		4
.L_47:
        /*00cc*/ 	.byte	0x04, 0x11
        /*00ce*/ 	.short	(.L_49 - .L_48)
	.align		4
.L_48:
        /*00d0*/ 	.word	index@($__internal_11_$__cuda_sm3x_div_rn_noftz_f32_slowpath)
        /*00d4*/ 	.word	0x00000000


	//----- nvinfo : EIATTR_FRAME_SIZE
	.align		4
.L_49:
        /*00d8*/ 	.byte	0x04, 0x11
        /*00da*/ 	.short	(.L_51 - .L_50)
	.align		4
.L_50:
        /*00dc*/ 	.word	index@($__internal_10_$__cuda_sm20_sqrt_rn_f32_slowpath)
        /*00e0*/ 	.word	0x00000000


	//----- nvinfo : EIATTR_FRAME_SIZE
	.align		4
.L_51:
        /*00e4*/ 	.byte	0x04, 0x11
        /*00e6*/ 	.short	(.L_53 - .L_52)
	.align		4
.L_52:
        /*00e8*/ 	.word	index@($__internal_9_$__cuda_sm20_rem_u64)
        /*00ec*/ 	.word	0x00000000


	//----- nvinfo : EIATTR_FRAME_SIZE
	.align		4
.L_53:
        /*00f0*/ 	.byte	0x04, 0x11
        /*00f2*/ 	.short	(.L_55 - .L_54)
	.align		4
.L_54:
        /*00f4*/ 	.word	index@($__internal_8_$__cuda_sm20_div_u64)
        /*00f8*/ 	.word	0x00000000


	//----- nvinfo : EIATTR_FRAME_SIZE
	.align		4
.L_55:
        /*00fc*/ 	.byte	0x04, 0x11
        /*00fe*/ 	.short	(.L_57 - .L_56)
	.align		4
.L_56:
        /*0100*/ 	.word	index@(_ZN6caffe219SparseAdagradKernelIlfEEvmmfPT0_S2_PKT_PKfS7_)
        /*0104*/ 	.word	0x00000000


	//----- nvinfo : EIATTR_REGCOUNT
	.align		4
.L_57:
        /*0108*/ 	.byte	0x04, 0x2f
        /*010a*/ 	.short	(.L_59 - .L_58)
	.align		4
.L_58:
        /*010c*/ 	.word	index@(_ZN6caffe219SparseAdagradKernelIlN3c104HalfEEEvmmfPT0_S4_PKT_PKfS9_)
        /*0110*/ 	.word	0x00000016


	//----- nvinfo : EIATTR_FRAME_SIZE
	.align		4
.L_59:
        /*0114*/ 	.byte	0x04, 0x11
        /*0116*/ 	.short	(.L_61 - .L_60)
	.align		4
.L_60:
        /*0118*/ 	.word	index@($__internal_7_$__cuda_sm3x_div_rn_noftz_f32_slowpath)
        /*011c*/ 	.word	0x00000000


	//----- nvinfo : EIATTR_FRAME_SIZE
	.align		4
.L_61:
        /*0120*/ 	.byte	0x04, 0x11
        /*0122*/ 	.short	(.L_63 - .L_62)
	.align		4
.L_62:
        /*0124*/ 	.word	index@($__internal_6_$__cuda_sm20_sqrt_rn_f32_slowpath)
        /*0128*/ 	.word	0x00000000


	//----- nvinfo : EIATTR_FRAME_SIZE
	.align		4
.L_63:
        /*012c*/ 	.byte	0x04, 0x11
        /*012e*/ 	.short	(.L_65 - .L_64)
	.align		4
.L_64:
        /*0130*/ 	.word	index@($__internal_5_$__cuda_sm20_rem_u64)
        /*0134*/ 	.word	0x00000000


	//----- nvinfo : EIATTR_FRAME_SIZE
	.align		4
.L_65:
        /*0138*/ 	.byte	0x04, 0x11
        /*013a*/ 	.short	(.L_67 - .L_66)
	.align		4
.L_66:
        /*013c*/ 	.word	index@($__internal_4_$__cuda_sm20_div_u64)
        /*0140*/ 	.word	0x00000000


	//----- nvinfo : EIATTR_FRAME_SIZE
	.align		4
.L_67:
        /*0144*/ 	.byte	0x04, 0x11
        /*0146*/ 	.short	(.L_69 - .L_68)
	.align		4
.L_68:
        /*0148*/ 	.word	index@(_ZN6caffe219SparseAdagradKernelIlN3c104HalfEEEvmmfPT0_S4_PKT_PKfS9_)
        /*014c*/ 	.word	0x00000000


	//----- nvinfo : EIATTR_REGCOUNT
	.align		4
.L_69:
        /*0150*/ 	.byte	0x04, 0x2f
        /*0152*/ 	.short	(.L_71 - .L_70)
	.align		4
.L_70:
        /*0154*/ 	.word	index@(_ZN6caffe226RowWiseSparseAdagradKernelIiEEviifPfS1_PKT_PKfS6_)
        /*0158*/ 	.word	0x00000017


	//----- nvinfo : EIATTR_FRAME_SIZE
	.align		4
.L_71:
        /*015c*/ 	.byte	0x04, 0x11
        /*015e*/ 	.short	(.L_73 - .L_72)
	.align		4
.L_72:
        /*0160*/ 	.word	index@($__internal_3_$__cuda_sm3x_div_rn_noftz_f32_slowpath)
        /*0164*/ 	.word	0x00000000


	//----- nvinfo : EIATTR_FRAME_SIZE
	.align		4
.L_73:
        /*0168*/ 	.byte	0x04, 0x11
        /*016a*/ 	.short	(.L_75 - .L_74)
	.align		4
.L_74:
        /*016c*/ 	.word	index@($__internal_2_$__cuda_sm20_sqrt_rn_f32_slowpath)
        /*0170*/ 	.word	0x00000000


	//----- nvinfo : EIATTR_FRAME_SIZE
	.align		4
.L_75:
        /*0174*/ 	.byte	0x04, 0x11
        /*0176*/ 	.short	(.L_77 - .L_76)
	.align		4
.L_76:
        /*0178*/ 	.word	index@(_ZN6caffe226RowWiseSparseAdagradKernelIiEEviifPfS1_PKT_PKfS6_)
        /*017c*/ 	.word	0x00000000


	//----- nvinfo : EIATTR_REGCOUNT
	.align		4
.L_77:
        /*0180*/ 	.byte	0x04, 0x2f
        /*0182*/ 	.short	(.L_79 - .L_78)
	.align		4
.L_78:
        /*0184*/ 	.word	index@(_ZN6caffe226RowWiseSparseAdagradKernelIlEEviifPfS1_PKT_PKfS6_)
        /*0188*/ 	.word	0x00000016


	//----- nvinfo : EIATTR_FRAME_SIZE
	.align		4
.L_79:
        /*018c*/ 	.byte	0x04, 0x11
        /*018e*/ 	.short	(.L_81 - .L_80)
	.align		4
.L_80:
        /*0190*/ 	.word	index@($__internal_1_$__cuda_sm3x_div_rn_noftz_f32_slowpath)
        /*0194*/ 	.word	0x00000000


	//----- nvinfo : EIATTR_FRAME_SIZE
	.align		4
.L_81:
        /*0198*/ 	.byte	0x04, 0x11
        /*019a*/ 	.short	(.L_83 - .L_82)
	.align		4
.L_82:
        /*019c*/ 	.word	index@($__internal_0_$__cuda_sm20_sqrt_rn_f32_slowpath)
        /*01a0*/ 	.word	0x00000000


	//----- nvinfo : EIATTR_FRAME_SIZE
	.align		4
.L_83:
        /*01a4*/ 	.byte	0x04, 0x11
        /*01a6*/ 	.short	(.L_85 - .L_84)
	.align		4
.L_84:
        /*01a8*/ 	.word	index@(_ZN6caffe226RowWiseSparseAdagradKernelIlEEviifPfS1_PKT_PKfS6_)
        /*01ac*/ 	.word	0x00000000


	//----- nvinfo : EIATTR_MIN_STACK_SIZE
	.align		4
.L_85:
        /*01b0*/ 	.byte	0x04, 0x12
        /*01b2*/ 	.short	(.L_87 - .L_86)
	.align		4
.L_86:
        /*01b4*/ 	.word	index@(_ZN6caffe226RowWiseSparseAdagradKernelIlEEviifPfS1_PKT_PKfS6_)
        /*01b8*/ 	.word	0x00000000


	//----- nvinfo : EIATTR_MIN_STACK_SIZE
	.align		4
.L_87:
        /*01bc*/ 	.byte	0x04, 0x12
        /*01be*/ 	.short	(.L_89 - .L_88)
	.align		4
.L_88:
        /*01c0*/ 	.word	index@(_ZN6caffe226RowWiseSparseAdagradKernelIiEEviifPfS1_PKT_PKfS6_)
        /*01c4*/ 	.word	0x00000000


	//----- nvinfo : EIATTR_MIN_STACK_SIZE
	.align		4
.L_89:
        /*01c8*/ 	.byte	0x04, 0x12
        /*01ca*/ 	.short	(.L_91 - .L_90)
	.align		4
.L_90:
        /*01cc*/ 	.word	index@(_ZN6caffe219SparseAdagradKernelIlN3c104HalfEEEvmmfPT0_S4_PKT_PKfS9_)
        /*01d0*/ 	.word	0x00000000


	//----- nvinfo : EIATTR_MIN_STACK_SIZE
	.align		4
.L_91:
        /*01d4*/ 	.byte	0x04, 0x12
        /*01d6*/ 	.short	(.L_93 - .L_92)
	.align		4
.L_92:
        /*01d8*/ 	.word	index@(_ZN6caffe219SparseAdagradKernelIlfEEvmmfPT0_S2_PKT_PKfS7_)
        /*01dc*/ 	.word	0x00000000


	//----- nvinfo : EIATTR_MIN_STACK_SIZE
	.align		4
.L_93:
        /*01e0*/ 	.byte	0x04, 0x12
        /*01e2*/ 	.short	(.L_95 - .L_94)
	.align		4
.L_94:
        /*01e4*/ 	.word	index@(_ZN6caffe219SparseAdagradKernelIiN3c104HalfEEEvmmfPT0_S4_PKT_PKfS9_)
        /*01e8*/ 	.word	0x00000000


	//----- nvinfo : EIATTR_MIN_STACK_SIZE
	.align		4
.L_95:
        /*01ec*/ 	.byte	0x04, 0x12
        /*01ee*/ 	.short	(.L_97 - .L_96)
	.align		4
.L_96:
        /*01f0*/ 	.word	index@(_ZN6caffe219SparseAdagradKernelIifEEvmmfPT0_S2_PKT_PKfS7_)
        /*01f4*/ 	.word	0x00000000


	//----- nvinfo : EIATTR_MIN_STACK_SIZE
	.align		4
.L_97:
        /*01f8*/ 	.byte	0x04, 0x12
        /*01fa*/ 	.short	(.L_99 - .L_98)
	.align		4
.L_98:
        /*01fc*/ 	.word	index@(_ZN6caffe213AdagradUpdateEiPKfS1_S1_PfS2_ffS1_)
        /*0200*/ 	.word	0x00000000
.L_99:


//--------------------- .nv.compat                --------------------------
	.section	.nv.compat,"",@"SHT_CUDA_COMPAT_INFO"
	.align	4
        /*0000*/ 	.byte	0x02, 0x09, 0x00, 0x00, 0x02, 0x02, 0x01, 0x00, 0x02, 0x05, 0x05, 0x00, 0x03, 0x07, 0x01, 0x01
        /*0010*/ 	.byte	0x02, 0x03, 0x00, 0x00, 0x02, 0x06, 0x01, 0x00, 0x04, 0x0b, 0x08, 0x00, 0x01, 0x00, 0x00, 0x00
        /*0020*/ 	.byte	0x00, 0x00, 0x00, 0x00


//--------------------- .nv.info._ZN6caffe226RowWiseSparseAdagradKernelIlEEviifPfS1_PKT_PKfS6_ --------------------------
	.section	.nv.info._ZN6caffe226RowWiseSparseAdagradKernelIlEEviifPfS1_PKT_PKfS6_,"",@"SHT_CUDA_INFO"
	.sectionflags	@""
	.align	4


	//----- nvinfo : EIATTR_CUDA_API_VERSION
	.align		4
        /*0000*/ 	.byte	0x04, 0x37
        /*0002*/ 	.short	(.L_101 - .L_100)
.L_100:
        /*0004*/ 	.word	0x00000082


	//----- nvinfo : EIATTR_KPARAM_INFO
	.align		4
.L_101:
        /*0008*/ 	.byte	0x04, 0x17
        /*000a*/ 	.short	(.L_103 - .L_102)
.L_102:
        /*000c*/ 	.word	0x00000000
        /*0010*/ 	.short	0x0007
        /*0012*/ 	.short	0x0030
        /*0014*/ 	.byte	0x00, 0xf0, 0x21, 0x00


	//----- nvinfo : EIATTR_KPARAM_INFO
	.align		4
.L_103:
        /*0018*/ 	.byte	0x04, 0x17
        /*001a*/ 	.short	(.L_105 - .L_104)
.L_104:
        /*001c*/ 	.word	0x00000000
        /*0020*/ 	.short	0x0006
        /*0022*/ 	.short	0x0028
        /*0024*/ 	.byte	0x00, 0xf0, 0x21, 0x00


	//----- nvinfo : EIATTR_KPARAM_INFO
	.align		4
.L_105:
        /*0028*/ 	.byte	0x04, 0x17
        /*002a*/ 	.short	(.L_107 - .L_106)
.L_106:
        /*002c*/ 	.word	0x00000000
        /*0030*/ 	.short	0x0005
        /*0032*/ 	.short	0x0020
        /*0034*/ 	.byte	0x00, 0xf0, 0x21, 0x00


	//----- nvinfo : EIATTR_KPARAM_INFO
	.align		4
.L_107:
        /*0038*/ 	.byte	0x04, 0x17
        /*003a*/ 	.short	(.L_109 - .L_108)
.L_108:
        /*003c*/ 	.word	0x00000000
        /*0040*/ 	.short	0x0004
        /*0042*/ 	.short	0x0018
        /*0044*/ 	.byte	0x00, 0xf0, 0x21, 0x00


	//----- nvinfo : EIATTR_KPARAM_INFO
	.align		4
.L_109:
        /*0048*/ 	.byte	0x04, 0x17
        /*004a*/ 	.short	(.L_111 - .L_110)
.L_110:
        /*004c*/ 	.word	0x00000000
        /*0050*/ 	.short	0x0003
        /*0052*/ 	.short	0x0010
        /*0054*/ 	.byte	0x00, 0xf0, 0x21, 0x00


	//----- nvinfo : EIATTR_KPARAM_INFO
	.align		4
.L_111:
        /*0058*/ 	.byte	0x04, 0x17
        /*005a*/ 	.short	(.L_113 - .L_112)
.L_112:
        /*005c*/ 	.word	0x00000000
        /*0060*/ 	.short	0x0002
        /*0062*/ 	.short	0x0008
        /*0064*/ 	.byte	0x00, 0xf0, 0x11, 0x00


	//----- nvinfo : EIATTR_KPARAM_INFO
	.align		4
.L_113:
        /*0068*/ 	.byte	0x04, 0x17
        /*006a*/ 	.short	(.L_115 - .L_114)
.L_114:
        /*006c*/ 	.word	0x00000000
        /*0070*/ 	.short	0x0001
        /*0072*/ 	.short	0x0004
        /*0074*/ 	.byte	0x00, 0xf0, 0x11, 0x00


	//----- nvinfo : EIATTR_KPARAM_INFO
	.align		4
.L_115:
        /*0078*/ 	.byte	0x04, 0x17
        /*007a*/ 	.short	(.L_117 - .L_116)
.L_116:
        /*007c*/ 	.word	0x00000000
        /*0080*/ 	.short	0x0000
        /*0082*/ 	.short	0x0000
        /*0084*/ 	.byte	0x00, 0xf0, 0x11, 0x00


	//----- nvinfo : EIATTR_SPARSE_MMA_MASK
	.align		4
.L_117:
        /*0088*/ 	.byte	0x03, 0x50
        /*008a*/ 	.short	0x0000


	//----- nvinfo : EIATTR_MAXREG_COUNT
	.align		4
        /*008c*/ 	.byte	0x03, 0x1b
        /*008e*/ 	.short	0x00ff


	//----- nvinfo : EIATTR_NUM_BARRIERS
	.align		4
        /*0090*/ 	.byte	0x02, 0x4c
        /*0092*/ 	.byte	0x01
	.zero		1


	//----- nvinfo : EIATTR_MERCURY_ISA_VERSION
	.align		4
        /*0094*/ 	.byte	0x03, 0x5f
        /*0096*/ 	.short	0x0101


	//----- nvinfo : EIATTR_VRC_CTA_INIT_COUNT
	.align		4
        /*0098*/ 	.byte	0x02, 0x4a
	.zero		1
	.zero		1


	//----- nvinfo : EIATTR_EXIT_INSTR_OFFSETS
	.align		4
        /*009c*/ 	.byte	0x04, 0x1c
        /*009e*/ 	.short	(.L_119 - .L_118)


	//   ....[0]....
.L_118:
        /*00a0*/ 	.word	0x00000040


	//   ....[1]....
        /*00a4*/ 	.word	0x00000950


	//----- nvinfo : EIATTR_CRS_STACK_SIZE
	.align		4
.L_119:
        /*00a8*/ 	.byte	0x04, 0x1e
        /*00aa*/ 	.short	(.L_121 - .L_120)
.L_120:
        /*00ac*/ 	.word	0x00000000


	//----- nvinfo : EIATTR_CBANK_PARAM_SIZE
	.align		4
.L_121:
        /*00b0*/ 	.byte	0x03, 0x19
        /*00b2*/ 	.short	0x0038


	//----- nvinfo : EIATTR_PARAM_CBANK
	.align		4
        /*00b4*/ 	.byte	0x04, 0x0a
        /*00b6*/ 	.short	(.L_123 - .L_122)
	.align		4
.L_122:
        /*00b8*/ 	.word	index@(.nv.constant0._ZN6caffe226RowWiseSparseAdagradKernelIlEEviifPfS1_PKT_PKfS6_)
        /*00bc*/ 	.short	0x0380
        /*00be*/ 	.short	0x0038


	//----- nvinfo : EIATTR_SW_WAR
	.align		4
.L_123:
        /*00c0*/ 	.byte	0x04, 0x36
        /*00c2*/ 	.short	(.L_125 - .L_124)
.L_124:
        /*00c4*/ 	.word	0x00000008
.L_125:


//--------------------- .nv.info._ZN6caffe226RowWiseSparseAdagradKernelIiEEviifPfS1_PKT_PKfS6_ --------------------------
	.section	.nv.info._ZN6caffe226RowWiseSparseAdagradKernelIiEEviifPfS1_PKT_PKfS6_,"",@"SHT_CUDA_INFO"
	.sectionflags	@""
	.align	4


	//----- nvinfo : EIATTR_CUDA_API_VERSION
	.align		4
        /*0000*/ 	.byte	0x04, 0x37
        /*0002*/ 	.short	(.L_127 - .L_126)
.L_126:
        /*0004*/ 	.word	0x00000082


	//----- nvinfo : EIATTR_KPARAM_INFO
	.align		4
.L_127:
        /*0008*/ 	.byte	0x04, 0x17
        /*000a*/ 	.short	(.L_129 - .L_128)
.L_128:
        /*000c*/ 	.word	0x00000000
        /*0010*/ 	.short	0x0007
        /*0012*/ 	.short	0x0030
        /*0014*/ 	.byte	0x00, 0xf0, 0x21, 0x00


	//----- nvinfo : EIATTR_KPARAM_INFO
	.align		4
.L_129:
        /*0018*/ 	.byte	0x04, 0x17
        /*001a*/ 	.short	(.L_131 - .L_130)
.L_130:
        /*001c*/ 	.word	0x00000000
        /*0020*/ 	.short	0x0006
        /*0022*/ 	.short	0x0028
        /*0024*/ 	.byte	0x00, 0xf0, 0x21, 0x00


	//----- nvinfo : EIATTR_KPARAM_INFO
	.align		4
.L_131:
        /*0028*/ 	.byte	0x04, 0x17
        /*002a*/ 	.short	(.L_133 - .L_132)
.L_132:
        /*002c*/ 	.word	0x00000000
        /*0030*/ 	.short	0x0005
        /*0032*/ 	.short	0x0020
        /*0034*/ 	.byte	0x00, 0xf0, 0x21, 0x00


	//----- nvinfo : EIATTR_KPARAM_INFO
	.align		4
.L_133:
        /*0038*/ 	.byte	0x04, 0x17
        /*003a*/ 	.short	(.L_135 - .L_134)
.L_134:
        /*003c*/ 	.word	0x00000000
        /*0040*/ 	.short	0x0004
        /*0042*/ 	.short	0x0018
        /*0044*/ 	.byte	0x00, 0xf0, 0x21, 0x00


	//----- nvinfo : EIATTR_KPARAM_INFO
	.align		4
.L_135:
        /*0048*/ 	.byte	0x04, 0x17
        /*004a*/ 	.short	(.L_137 - .L_136)
.L_136:
        /*004c*/ 	.word	0x00000000
        /*0050*/ 	.short	0x0003
        /*0052*/ 	.short	0x0010
        /*0054*/ 	.byte	0x00, 0xf0, 0x21, 0x00


	//----- nvinfo : EIATTR_KPARAM_INFO
	.align		4
.L_137:
        /*0058*/ 	.byte	0x04, 0x17
        /*005a*/ 	.short	(.L_139 - .L_138)
.L_138:
        /*005c*/ 	.word	0x00000000
        /*0060*/ 	.short	0x0002
        /*0062*/ 	.short	0x0008
        /*0064*/ 	.byte	0x00, 0xf0, 0x11, 0x00


	//----- nvinfo : EIATTR_KPARAM_INFO
	.align		4
.L_139:
        /*0068*/ 	.byte	0x04, 0x17
        /*006a*/ 	.short	(.L_141 - .L_140)
.L_140:
        /*006c*/ 	.word	0x00000000
        /*0070*/ 	.short	0x0001
        /*0072*/ 	.short	0x0004
        /*0074*/ 	.byte	0x00, 0xf0, 0x11, 0x00


	//----- nvinfo : EIATTR_KPARAM_INFO
	.align		4
.L_141:
        /*0078*/ 	.byte	0x04, 0x17
        /*007a*/ 	.short	(.L_143 - .L_142)
.L_142:
        /*007c*/ 	.word	0x00000000
        /*0080*/ 	.short	0x0000
        /*0082*/ 	.short	0x0000
        /*0084*/ 	.byte	0x00, 0xf0, 0x11, 0x00


	//----- nvinfo : EIATTR_SPARSE_MMA_MASK
	.align		4
.L_143:
        /*0088*/ 	.byte	0x03, 0x50
        /*008a*/ 	.short	0x0000


	//----- nvinfo : EIATTR_MAXREG_COUNT
	.align		4
        /*008c*/ 	.byte	0x03, 0x1b
        /*008e*/ 	.short	0x00ff


	//----- nvinfo : EIATTR_NUM_BARRIERS
	.align		4
        /*0090*/ 	.byte	0x02, 0x4c
        /*0092*/ 	.byte	0x01
	.zero		1


	//----- nvinfo : EIATTR_MERCURY_ISA_VERSION
	.align		4
        /*0094*/ 	.byte	0x03, 0x5f
        /*0096*/ 	.short	0x0101


	//----- nvinfo : EIATTR_VRC_CTA_INIT_COUNT
	.align		4
        /*0098*/ 	.byte	0x02, 0x4a
	.zero		1
	.zero		1


	//----- nvinfo : EIATTR_EXIT_INSTR_OFFSETS
	.align		4
        /*009c*/ 	.byte	0x04, 0x1c
        /*009e*/ 	.short	(.L_145 - .L_144)


	//   ....[0]....
.L_144:
        /*00a0*/ 	.word	0x00000040


	//   ....[1]....
        /*00a4*/ 	.word	0x000008f0


	//----- nvinfo : EIATTR_CRS_STACK_SIZE
	.align		4
.L_145:
        /*00a8*/ 	.byte	0x04, 0x1e
        /*00aa*/ 	.short	(.L_147 - .L_146)
.L_146:
        /*00ac*/ 	.word	0x00000000


	//----- nvinfo : EIATTR_CBANK_PARAM_SIZE
	.align		4
.L_147:
        /*00b0*/ 	.byte	0x03, 0x19
        /*00b2*/ 	.short	0x0038


	//----- nvinfo : EIATTR_PARAM_CBANK
	.align		4
        /*00b4*/ 	.byte	0x04, 0x0a
        /*00b6*/ 	.short	(.L_149 - .L_148)
	.align		4
.L_148:
        /*00b8*/ 	.word	index@(.nv.constant0._ZN6caffe226RowWiseSparseAdagradKernelIiEEviifPfS1_PKT_PKfS6_)
        /*00bc*/ 	.short	0x0380
        /*00be*/ 	.short	0x0038


	//----- nvinfo : EIATTR_SW_WAR
	.align		4
.L_149:
        /*00c0*/ 	.byte	0x04, 0x36
        /*00c2*/ 	.short	(.L_151 - .L_150)
.L_150:
        /*00c4*/ 	.word	0x00000008
.L_151:


//--------------------- .nv.info._ZN6caffe219SparseAdagradKernelIlN3c104HalfEEEvmmfPT0_S4_PKT_PKfS9_ --------------------------
	.section	.nv.info._ZN6caffe219SparseAdagradKernelIlN3c104HalfEEEvmmfPT0_S4_PKT_PKfS9_,"",@"SHT_CUDA_INFO"
	.sectionflags	@""
	.align	4


	//----- nvinfo : EIATTR_CUDA_API_VERSION
	.align		4
        /*0000*/ 	.byte	0x04, 0x37
        /*0002*/ 	.short	(.L_153 - .L_152)
.L_152:
        /*0004*/ 	.word	0x00000082


	//----- nvinfo : EIATTR_KPARAM_INFO
	.align		4
.L_153:
        /*0008*/ 	.byte	0x04, 0x17
        /*000a*/ 	.short	(.L_155 - .L_154)
.L_154:
        /*000c*/ 	.word	0x00000000
        /*0010*/ 	.short	0x0007
        /*0012*/ 	.short	0x0038
        /*0014*/ 	.byte	0x00, 0xf0, 0x21, 0x00


	//----- nvinfo : EIATTR_KPARAM_INFO
	.align		4
.L_155:
        /*0018*/ 	.byte	0x04, 0x17
        /*001a*/ 	.short	(.L_157 - .L_156)
.L_156:
        /*001c*/ 	.word	0x00000000
        /*0020*/ 	.short	0x0006
        /*0022*/ 	.short	0x0030
        /*0024*/ 	.byte	0x00, 0xf0, 0x21, 0x00


	//----- nvinfo : EIATTR_KPARAM_INFO
	.align		4
.L_157:
        /*0028*/ 	.byte	0x04, 0x17
        /*002a*/ 	.short	(.L_159 - .L_158)
.L_158:
        /*002c*/ 	.word	0x00000000
        /*0030*/ 	.short	0x0005
        /*0032*/ 	.short	0x0028
        /*0034*/ 	.byte	0x00, 0xf0, 0x21, 0x00


	//----- nvinfo : EIATTR_KPARAM_INFO
	.align		4
.L_159:
        /*0038*/ 	.byte	0x04, 0x17
        /*003a*/ 	.short	(.L_161 - .L_160)
.L_160:
        /*003c*/ 	.word	0x00000000
        /*0040*/ 	.short	0x0004
        /*0042*/ 	.short	0x0020
        /*0044*/ 	.byte	0x00, 0xf0, 0x21, 0x00


	//----- nvinfo : EIATTR_KPARAM_INFO
	.align		4
.L_161:
        /*0048*/ 	.byte	0x04, 0x17
        /*004a*/ 	.short	(.L_163 - .L_162)
.L_162:
        /*004c*/ 	.word	0x00000000
        /*0050*/ 	.short	0x0003
        /*0052*/ 	.short	0x0018
        /*0054*/ 	.byte	0x00, 0xf0, 0x21, 0x00


	//----- nvinfo : EIATTR_KPARAM_INFO
	.align		4
.L_163:
        /*0058*/ 	.byte	0x04, 0x17
        /*005a*/ 	.short	(.L_165 - .L_164)
.L_164:
        /*005c*/ 	.word	0x00000000
        /*0060*/ 	.short	0x0002
        /*0062*/ 	.short	0x0010
        /*0064*/ 	.byte	0x00, 0xf0, 0x11, 0x00


	//----- nvinfo : EIATTR_KPARAM_INFO
	.align		4
.L_165:
        /*0068*/ 	.byte	0x04, 0x17
        /*006a*/ 	.short	(.L_167 - .L_166)
.L_166:
        /*006c*/ 	.word	0x00000000
        /*0070*/ 	.short	0x0001
        /*0072*/ 	.short	0x0008
        /*0074*/ 	.byte	0x00, 0xf0, 0x21, 0x00


	//----- nvinfo : EIATTR_KPARAM_INFO
	.align		4
.L_167:
        /*0078*/ 	.byte	0x04, 0x17
        /*007a*/ 	.short	(.L_169 - .L_168)
.L_168:
        /*007c*/ 	.word	0x00000000
        /*0080*/ 	.short	0x0000
        /*0082*/ 	.short	0x0000
        /*0084*/ 	.byte	0x00, 0xf0, 0x21, 0x00


	//----- nvinfo : EIATTR_SPARSE_MMA_MASK
	.align		4
.L_169:
        /*0088*/ 	.byte	0x03, 0x50
        /*008a*/ 	.short	0x0000


	//----- nvinfo : EIATTR_MAXREG_COUNT
	.align		4
        /*008c*/ 	.byte	0x03, 0x1b
        /*008e*/ 	.short	0x00ff


	//----- nvinfo : EIATTR_MERCURY_ISA_VERSION
	.align		4
        /*0090*/ 	.byte	0x03, 0x5f
        /*0092*/ 	.short	0x0101


	//----- nvinfo : EIATTR_VRC_CTA_INIT_COUNT
	.align		4
        /*0094*/ 	.byte	0x02, 0x4a
	.zero		1
	.zero		1


	//----- nvinfo : EIATTR_EXIT_INSTR_OFFSETS
	.align		4
        /*0098*/ 	.byte	0x04, 0x1c
        /*009a*/ 	.short	(.L_171 - .L_170)


	//   ....[0]....
.L_170:
        /*009c*/ 	.word	0x00000080


	//   ....[1]....
        /*00a0*/ 	.word	0x000007c0


	//----- nvinfo : EIATTR_CRS_STACK_SIZE
	.align		4
.L_171:
        /*00a4*/ 	.byte	0x04, 0x1e
        /*00a6*/ 	.short	(.L_173 - .L_172)
.L_172:
        /*00a8*/ 	.word	0x00000000


	//----- nvinfo : EIATTR_CBANK_PARAM_SIZE
	.align		4
.L_173:
        /*00ac*/ 	.byte	0x03, 0x19
        /*00ae*/ 	.short	0x0040


	//----- nvinfo : EIATTR_PARAM_CBANK
	.align		4
        /*00b0*/ 	.byte	0x04, 0x0a
        /*00b2*/ 	.short	(.L_175 - .L_174)
	.align		4
.L_174:
        /*00b4*/ 	.word	index@(.nv.constant0._ZN6caffe219SparseAdagradKernelIlN3c104HalfEEEvmmfPT0_S4_PKT_PKfS9_)
        /*00b8*/ 	.short	0x0380
        /*00ba*/ 	.short	0x0040


	//----- nvinfo : EIATTR_SW_WAR
	.align		4
.L_175:
        /*00bc*/ 	.byte	0x04, 0x36
        /*00be*/ 	.short	(.L_177 - .L_176)
.L_176:
        /*00c0*/ 	.word	0x00000008
.L_177:


//--------------------- .nv.info._ZN6caffe219SparseAdagradKernelIlfEEvmmfPT0_S2_PKT_PKfS7_ --------------------------
	.section	.nv.info._ZN6caffe219SparseAdagradKernelIlfEEvmmfPT0_S2_PKT_PKfS7_,"",@"SHT_CUDA_INFO"
	.sectionflags	@""
	.align	4


	//----- nvinfo : EIATTR_CUDA_API_VERSION
	.align		4
        /*0000*/ 	.byte	0x04, 0x37
        /*0002*/ 	.short	(.L_179 - .L_178)
.L_178:
        /*0004*/ 	.word	0x00000082


	//----- nvinfo : EIATTR_KPARAM_INFO
	.align		4
.L_179:
        /*0008*/ 	.byte	0x04, 0x17
        /*000a*/ 	.short	(.L_181 - .L_180)
.L_180:
        /*000c*/ 	.word	0x00000000
        /*0010*/ 	.short	0x0007
        /*0012*/ 	.short	0x0038
        /*0014*/ 	.byte	0x00, 0xf0, 0x21, 0x00


	//----- nvinfo : EIATTR_KPARAM_INFO
	.align		4
.L_181:
        /*0018*/ 	.byte	0x04, 0x17
        /*001a*/ 	.short	(.L_183 - .L_182)
.L_182:
        /*001c*/ 	.word	0x00000000
        /*0020*/ 	.short	0x0006
        /*0022*/ 	.short	0x0030
        /*0024*/ 	.byte	0x00, 0xf0, 0x21, 0x00


	//----- nvinfo : EIATTR_KPARAM_INFO
	.align		4
.L_183:
        /*0028*/ 	.byte	0x04, 0x17
        /*002a*/ 	.short	(.L_185 - .L_184)
.L_184:
        /*002c*/ 	.word	0x00000000
        /*0030*/ 	.short	0x0005
        /*0032*/ 	.short	0x0028
        /*0034*/ 	.byte	0x00, 0xf0, 0x21, 0x00


	//----- nvinfo : EIATTR_KPARAM_INFO
	.align		4
.L_185:
        /*0038*/ 	.byte	0x04, 0x17
        /*003a*/ 	.short	(.L_187 - .L_186)
.L_186:
        /*003c*/ 	.word	0x00000000
        /*0040*/ 	.short	0x0004
        /*0042*/ 	.short	0x0020
        /*0044*/ 	.byte	0x00, 0xf0, 0x21, 0x00


	//----- nvinfo : EIATTR_KPARAM_INFO
	.align		4
.L_187:
        /*0048*/ 	.byte	0x04, 0x17
        /*004a*/ 	.short	(.L_189 - .L_188)
.L_188:
        /*004c*/ 	.word	0x00000000
        /*0050*/ 	.short	0x0003
        /*0052*/ 	.short	0x0018
        /*0054*/ 	.byte	0x00, 0xf0, 0x21, 0x00


	//----- nvinfo : EIATTR_KPARAM_INFO
	.align		4
.L_189:
        /*0058*/ 	.byte	0x04, 0x17
        /*005a*/ 	.short	(.L_191 - .L_190)
.L_190:
        /*005c*/ 	.word	0x00000000
        /*0060*/ 	.short	0x0002
        /*0062*/ 	.short	0x0010
        /*0064*/ 	.byte	0x00, 0xf0, 0x11, 0x00


	//----- nvinfo : EIATTR_KPARAM_INFO
	.align		4
.L_191:
        /*0068*/ 	.byte	0x04, 0x17
        /*006a*/ 	.short	(.L_193 - .L_192)
.L_192:
        /*006c*/ 	.word	0x00000000
        /*0070*/ 	.short	0x0001
        /*0072*/ 	.short	0x0008
        /*0074*/ 	.byte	0x00, 0xf0, 0x21, 0x00


	//----- nvinfo : EIATTR_KPARAM_INFO
	.align		4
.L_193:
        /*0078*/ 	.byte	0x04, 0x17
        /*007a*/ 	.short	(.L_195 - .L_194)
.L_194:
        /*007c*/ 	.word	0x00000000
        /*0080*/ 	.short	0x0000
        /*0082*/ 	.short	0x0000
        /*0084*/ 	.byte	0x00, 0xf0, 0x21, 0x00


	//----- nvinfo : EIATTR_SPARSE_MMA_MASK
	.align		4
.L_195:
        /*0088*/ 	.byte	0x03, 0x50
        /*008a*/ 	.short	0x0000


	//----- nvinfo : EIATTR_MAXREG_COUNT
	.align		4
        /*008c*/ 	.byte	0x03, 0x1b
        /*008e*/ 	.short	0x00ff


	//----- nvinfo : EIATTR_MERCURY_ISA_VERSION
	.align		4
        /*0090*/ 	.byte	0x03, 0x5f
        /*0092*/ 	.short	0x0101


	//----- nvinfo : EIATTR_VRC_CTA_INIT_COUNT
	.align		4
        /*0094*/ 	.byte	0x02, 0x4a
	.zero		1
	.zero		1


	//----- nvinfo : EIATTR_EXIT_INSTR_OFFSETS
	.align		4
        /*0098*/ 	.byte	0x04, 0x1c
        /*009a*/ 	.short	(.L_197 - .L_196)


	//   ....[0]....
.L_196:
        /*009c*/ 	.word	0x00000080


	//   ....[1]....
        /*00a0*/ 	.word	0x00000770


	//----- nvinfo : EIATTR_CRS_STACK_SIZE
	.align		4
.L_197:
        /*00a4*/ 	.byte	0x04, 0x1e
        /*00a6*/ 	.short	(.L_199 - .L_198)
.L_198:
        /*00a8*/ 	.word	0x00000000


	//----- nvinfo : EIATTR_CBANK_PARAM_SIZE
	.align		4
.L_199:
        /*00ac*/ 	.byte	0x03, 0x19
        /*00ae*/ 	.short	0x0040


	//----- nvinfo : EIATTR_PARAM_CBANK
	.align		4
        /*00b0*/ 	.byte	0x04, 0x0a
        /*00b2*/ 	.short	(.L_201 - .L_200)
	.align		4
.L_200:
        /*00b4*/ 	.word	index@(.nv.constant0._ZN6caffe219SparseAdagradKernelIlfEEvmmfPT0_S2_PKT_PKfS7_)
        /*00b8*/ 	.short	0x0380
        /*00ba*/ 	.short	0x0040


	//----- nvinfo : EIATTR_SW_WAR
	.align		4
.L_201:
        /*00bc*/ 	.byte	0x04, 0x36
        /*00be*/ 	.short	(.L_203 - .L_202)
.L_202:
        /*00c0*/ 	.word	0x00000008
.L_203:


//--------------------- .nv.info._ZN6caffe219SparseAdagradKernelIiN3c104HalfEEEvmmfPT0_S4_PKT_PKfS9_ --------------------------
	.section	.nv.info._ZN6caffe219SparseAdagradKernelIiN3c104HalfEEEvmmfPT0_S4_PKT_PKfS9_,"",@"SHT_CUDA_INFO"
	.sectionflags	@""
	.align	4


	//----- nvinfo : EIATTR_CUDA_API_VERSION
	.align		4
        /*0000*/ 	.byte	0x04, 0x37
        /*0002*/ 	.short	(.L_205 - .L_204)
.L_204:
        /*0004*/ 	.word	0x00000082


	//----- nvinfo : EIATTR_KPARAM_INFO
	.align		4
.L_205:
        /*0008*/ 	.byte	0x04, 0x17
        /*000a*/ 	.short	(.L_207 - .L_206)
.L_206:
        /*000c*/ 	.word	0x00000000
        /*0010*/ 	.short	0x0007
        /*0012*/ 	.short	0x0038
        /*0014*/ 	.byte	0x00, 0xf0, 0x21, 0x00


	//----- nvinfo : EIATTR_KPARAM_INFO
	.align		4
.L_207:
        /*0018*/ 	.byte	0x04, 0x17
        /*001a*/ 	.short	(.L_209 - .L_208)
.L_208:
        /*001c*/ 	.word	0x00000000
        /*0020*/ 	.short	0x0006
        /*0022*/ 	.short	0x0030
        /*0024*/ 	.byte	0x00, 0xf0, 0x21, 0x00


	//----- nvinfo : EIATTR_KPARAM_INFO
	.align		4
.L_209:
        /*0028*/ 	.byte	0x04, 0x17
        /*002a*/ 	.short	(.L_211 - .L_210)
.L_210:
        /*002c*/ 	.word	0x00000000
        /*0030*/ 	.short	0x0005
        /*0032*/ 	.short	0x0028
        /*0034*/ 	.byte	0x00, 0xf0, 0x21, 0x00


	//----- nvinfo : EIATTR_KPARAM_INFO
	.align		4
.L_211:
        /*0038*/ 	.byte	0x04, 0x17
        /*003a*/ 	.short	(.L_213 - .L_212)
.L_212:
        /*003c*/ 	.word	0x00000000
        /*0040*/ 	.short	0x0004
        /*0042*/ 	.short	0x0020
        /*0044*/ 	.byte	0x00, 0xf0, 0x21, 0x00


	//----- nvinfo : EIATTR_KPARAM_INFO
	.align		4
.L_213:
        /*0048*/ 	.byte	0x04, 0x17
        /*004a*/ 	.short	(.L_215 - .L_214)
.L_214:
        /*004c*/ 	.word	0x00000000
        /*0050*/ 	.short	0x0003
        /*0052*/ 	.short	0x0018
        /*0054*/ 	.byte	0x00, 0xf0, 0x21, 0x00


	//----- nvinfo : EIATTR_KPARAM_INFO
	.align		4
.L_215:
        /*0058*/ 	.byte	0x04, 0x17
        /*005a*/ 	.short	(.L_217 - .L_216)
.L_216:
        /*005c*/ 	.word	0x00000000
        /*0060*/ 	.short	0x0002
        /*0062*/ 	.short	0x0010
        /*0064*/ 	.byte	0x00, 0xf0, 0x11, 0x00


	//----- nvinfo : EIATTR_KPARAM_INFO
	.align		4
.L_217:
        /*0068*/ 	.byte	0x04, 0x17
        /*006a*/ 	.short	(.L_219 - .L_218)
.L_218:
        /*006c*/ 	.word	0x00000000
        /*0070*/ 	.short	0x0001
        /*0072*/ 	.short	0x0008
        /*0074*/ 	.byte	0x00, 0xf0, 0x21, 0x00


	//----- nvinfo : EIATTR_KPARAM_INFO
	.align		4
.L_219:
        /*0078*/ 	.byte	0x04, 0x17
        /*007a*/ 	.short	(.L_221 - .L_220)
.L_220:
        /*007c*/ 	.word	0x00000000
        /*0080*/ 	.short	0x0000
        /*0082*/ 	.short	0x0000
        /*0084*/ 	.byte	0x00, 0xf0, 0x21, 0x00


	//----- nvinfo : EIATTR_SPARSE_MMA_MASK
	.align		4
.L_221:
        /*0088*/ 	.byte	0x03, 0x50
        /*008a*/ 	.short	0x0000


	//----- nvinfo : EIATTR_MAXREG_COUNT
	.align		4
        /*008c*/ 	.byte	0x03, 0x1b
        /*008e*/ 	.short	0x00ff


	//----- nvinfo : EIATTR_MERCURY_ISA_VERSION
	.align		4
        /*0090*/ 	.byte	0x03, 0x5f
        /*0092*/ 	.short	0x0101


	//----- nvinfo : EIATTR_VRC_CTA_INIT_COUNT
	.align		4
        /*0094*/ 	.byte	0x02, 0x4a
	.zero		1
	.zero		1


	//----- nvinfo : EIATTR_EXIT_INSTR_OFFSETS
	.align		4
        /*0098*/ 	.byte	0x04, 0x1c
        /*009a*/ 	.short	(.L_223 - .L_222)


	//   ....[0]....
.L_222:
        /*009c*/ 	.word	0x00000080


	//   ....[1]....
        /*00a0*/ 	.word	0x000007d0


	//----- nvinfo : EIATTR_CRS_STACK_SIZE
	.align		4
.L_223:
        /*00a4*/ 	.byte	0x04, 0x1e
        /*00a6*/ 	.short	(.L_225 - .L_224)
.L_224:
        /*00a8*/ 	.word	0x00000000


	//----- nvinfo : EIATTR_CBANK_PARAM_SIZE
	.align		4
.L_225:
        /*00ac*/ 	.byte	0x03, 0x19
        /*00ae*/ 	.short	0x0040


	//----- nvinfo : EIATTR_PARAM_CBANK
	.align		4
        /*00b0*/ 	.byte	0x04, 0x0a
        /*00b2*/ 	.short	(.L_227 - .L_226)
	.align		4
.L_226:
        /*00b4*/ 	.word	index@(.nv.constant0._ZN6caffe219SparseAdagradKernelIiN3c104HalfEEEvmmfPT0_S4_PKT_PKfS9_)
        /*00b8*/ 	.short	0x0380
        /*00ba*/ 	.short	0x0040


	//----- nvinfo : EIATTR_SW_WAR
	.align		4
.L_227:
        /*00bc*/ 	.byte	0x04, 0x36
        /*00be*/ 	.short	(.L_229 - .L_228)
.L_228:
        /*00c0*/ 	.word	0x00000008
.L_229:


//--------------------- .nv.info._ZN6caffe219SparseAdagradKernelIifEEvmmfPT0_S2_PKT_PKfS7_ --------------------------
	.section	.nv.info._ZN6caffe219SparseAdagradKernelIifEEvmmfPT0_S2_PKT_PKfS7_,"",@"SHT_CUDA_INFO"
	.sectionflags	@""
	.align	4


	//----- nvinfo : EIATTR_CUDA_API_VERSION
	.align		4
        /*0000*/ 	.byte	0x04, 0x37
        /*0002*/ 	.short	(.L_231 - .L_230)
.L_230:
        /*0004*/ 	.word	0x00000082


	//----- nvinfo : EIATTR_KPARAM_INFO
	.align		4
.L_231:
        /*0008*/ 	.byte	0x04, 0x17
        /*000a*/ 	.short	(.L_233 - .L_232)
.L_232:
        /*000c*/ 	.word	0x00000000
        /*0010*/ 	.short	0x0007
        /*0012*/ 	.short	0x0038
        /*0014*/ 	.byte	0x00, 0xf0, 0x21, 0x00


	//----- nvinfo : EIATTR_KPARAM_INFO
	.align		4
.L_233:
        /*0018*/ 	.byte	0x04, 0x17
        /*001a*/ 	.short	(.L_235 - .L_234)
.L_234:
        /*001c*/ 	.word	0x00000000
        /*0020*/ 	.short	0x0006
        /*0022*/ 	.short	0x0030
        /*0024*/ 	.byte	0x00, 0xf0, 0x21, 0x00


	//----- nvinfo : EIATTR_KPARAM_INFO
	.align		4
.L_235:
        /*0028*/ 	.byte	0x04, 0x17
        /*002a*/ 	.short	(.L_237 - .L_236)
.L_236:
        /*002c*/ 	.word	0x00000000
        /*0030*/ 	.short	0x0005
        /*0032*/ 	.short	0x0028
        /*0034*/ 	.byte	0x00, 0xf0, 0x21, 0x00


	//----- nvinfo : EIATTR_KPARAM_INFO
	.align		4
.L_237:
        /*0038*/ 	.byte	0x04, 0x17
        /*003a*/ 	.short	(.L_239 - .L_238)
.L_238:
        /*003c*/ 	.word	0x00000000
        /*0040*/ 	.short	0x0004
        /*0042*/ 	.short	0x0020
        /*0044*/ 	.byte	0x00, 0xf0, 0x21, 0x00


	//----- nvinfo : EIATTR_KPARAM_INFO
	.align		4
.L_239:
        /*0048*/ 	.byte	0x04, 0x17
        /*004a*/ 	.short	(.L_241 - .L_240)
.L_240:
        /*004c*/ 	.word	0x00000000
        /*0050*/ 	.short	0x0003
        /*0052*/ 	.short	0x0018
        /*0054*/ 	.byte	0x00, 0xf0, 0x21, 0x00


	//----- nvinfo : EIATTR_KPARAM_INFO
	.align		4
.L_241:
        /*0058*/ 	.byte	0x04, 0x17
        /*005a*/ 	.short	(.L_243 - .L_242)
.L_242:
        /*005c*/ 	.word	0x00000000
        /*0060*/ 	.short	0x0002
        /*0062*/ 	.short	0x0010
        /*0064*/ 	.byte	0x00, 0xf0, 0x11, 0x00


	//----- nvinfo : EIATTR_KPARAM_INFO
	.align		4
.L_243:
        /*0068*/ 	.byte	0x04, 0x17
        /*006a*/ 	.short	(.L_245 - .L_244)
.L_244:
        /*006c*/ 	.word	0x00000000
        /*0070*/ 	.short	0x0001
        /*0072*/ 	.short	0x0008
        /*0074*/ 	.byte	0x00, 0xf0, 0x21, 0x00


	//----- nvinfo : EIATTR_KPARAM_INFO
	.align		4
.L_245:
        /*0078*/ 	.byte	0x04, 0x17
        /*007a*/ 	.short	(.L_247 - .L_246)
.L_246:
        /*007c*/ 	.word	0x00000000
        /*0080*/ 	.short	0x0000
        /*0082*/ 	.short	0x0000
        /*0084*/ 	.byte	0x00, 0xf0, 0x21, 0x00


	//----- nvinfo : EIATTR_SPARSE_MMA_MASK
	.align		4
.L_247:
        /*0088*/ 	.byte	0x03, 0x50
        /*008a*/ 	.short	0x0000


	//----- nvinfo : EIATTR_MAXREG_COUNT
	.align		4
        /*008c*/ 	.byte	0x03, 0x1b
        /*008e*/ 	.short	0x00ff


	//----- nvinfo : EIATTR_MERCURY_ISA_VERSION
	.align		4
        /*0090*/ 	.byte	0x03, 0x5f
        /*0092*/ 	.short	0x0101


	//----- nvinfo : EIATTR_VRC_CTA_INIT_COUNT
	.align		4
        /*0094*/ 	.byte	0x02, 0x4a
	.zero		1
	.zero		1


	//----- nvinfo : EIATTR_EXIT_INSTR_OFFSETS
	.align		4
        /*0098*/ 	.byte	0x04, 0x1c
        /*009a*/ 	.short	(.L_249 - .L_248)


	//   ....[0]....
.L_248:
        /*009c*/ 	.word	0x00000080


	//   ....[1]....
        /*00a0*/ 	.word	0x00000780


	//----- nvinfo : EIATTR_CRS_STACK_SIZE
	.align		4
.L_249:
        /*00a4*/ 	.byte	0x04, 0x1e
        /*00a6*/ 	.short	(.L_251 - .L_250)
.L_250:
        /*00a8*/ 	.word	0x00000000


	//----- nvinfo : EIATTR_CBANK_PARAM_SIZE
	.align		4
.L_251:
        /*00ac*/ 	.byte	0x03, 0x19
        /*00ae*/ 	.short	0x0040


	//----- nvinfo : EIATTR_PARAM_CBANK
	.align		4
        /*00b0*/ 	.byte	0x04, 0x0a
        /*00b2*/ 	.short	(.L_253 - .L_252)
	.align		4
.L_252:
        /*00b4*/ 	.word	index@(.nv.constant0._ZN6caffe219SparseAdagradKernelIifEEvmmfPT0_S2_PKT_PKfS7_)
        /*00b8*/ 	.short	0x0380
        /*00ba*/ 	.short	0x0040


	//----- nvinfo : EIATTR_SW_WAR
	.align		4
.L_253:
        /*00bc*/ 	.byte	0x04, 0x36
        /*00be*/ 	.short	(.L_255 - .L_254)
.L_254:
        /*00c0*/ 	.word	0x00000008
.L_255:


//--------------------- .nv.info._ZN6caffe213AdagradUpdateEiPKfS1_S1_PfS2_ffS1_ --------------------------
	.section	.nv.info._ZN6caffe213AdagradUpdateEiPKfS1_S1_PfS2_ffS1_,"",@"SHT_CUDA_INFO"
	.sectionflags	@""
	.align	4


	//----- nvinfo : EIATTR_CUDA_API_VERSION
	.align		4
        /*0000*/ 	.byte	0x04, 0x37
        /*0002*/ 	.short	(.L_257 - .L_256)
.L_256:
        /*0004*/ 	.word	0x00000082


	//----- nvinfo : EIATTR_KPARAM_INFO
	.align		4
.L_257:
        /*0008*/ 	.byte	0x04, 0x17
        /*000a*/ 	.short	(.L_259 - .L_258)
.L_258:
        /*000c*/ 	.word	0x00000000
        /*0010*/ 	.short	0x0008
        /*0012*/ 	.short	0x0038
        /*0014*/ 	.byte	0x00, 0xf0, 0x21, 0x00


	//----- nvinfo : EIATTR_KPARAM_INFO
	.align		4
.L_259:
        /*0018*/ 	.byte	0x04, 0x17
        /*001a*/ 	.short	(.L_261 - .L_260)
.L_260:
        /*001c*/ 	.word	0x00000000
        /*0020*/ 	.short	0x0007
        /*0022*/ 	.short	0x0034
        /*0024*/ 	.byte	0x00, 0xf0, 0x11, 0x00


	//----- nvinfo : EIATTR_KPARAM_INFO
	.align		4
.L_261:
        /*0028*/ 	.byte	0x04, 0x17
        /*002a*/ 	.short	(.L_263 - .L_262)
.L_262:
        /*002c*/ 	.word	0x00000000
        /*0030*/ 	.short	0x0006
        /*0032*/ 	.short	0x0030
        /*0034*/ 	.byte	0x00, 0xf0, 0x11, 0x00


	//----- nvinfo : EIATTR_KPARAM_INFO
	.align		4
.L_263:
        /*0038*/ 	.byte	0x04, 0x17
        /*003a*/ 	.short	(.L_265 - .L_264)
.L_264:
        /*003c*/ 	.word	0x00000000
        /*0040*/ 	.short	0x0005
        /*0042*/ 	.short	0x0028
        /*0044*/ 	.byte	0x00, 0xf0, 0x21, 0x00


	//----- nvinfo : EIATTR_KPARAM_INFO
	.align		4
.L_265:
        /*0048*/ 	.byte	0x04, 0x17
        /*004a*/ 	.short	(.L_267 - .L_266)
.L_266:
        /*004c*/ 	.word	0x00000000
        /*0050*/ 	.short	0x0004
        /*0052*/ 	.short	0x0020
        /*0054*/ 	.byte	0x00, 0xf0, 0x21, 0x00


	//----- nvinfo : EIATTR_KPARAM_INFO
	.align		4
.L_267:
        /*0058*/ 	.byte	0x04, 0x17
        /*005a*/ 	.short	(.L_269 - .L_268)
.L_268:
        /*005c*/ 	.word	0x00000000
        /*0060*/ 	.short	0x0003
        /*0062*/ 	.short	0x0018
        /*0064*/ 	.byte	0x00, 0xf0, 0x21, 0x00


	//----- nvinfo : EIATTR_KPARAM_INFO
	.align		4
.L_269:
        /*0068*/ 	.byte	0x04, 0x17
        /*006a*/ 	.short	(.L_271 - .L_270)
.L_270:
        /*006c*/ 	.word	0x00000000
        /*0070*/ 	.short	0x0002
        /*0072*/ 	.short	0x0010
        /*0074*/ 	.byte	0x00, 0xf0, 0x21, 0x00


	//----- nvinfo : EIATTR_KPARAM_INFO
	.align		4
.L_271:
        /*0078*/ 	.byte	0x04, 0x17
        /*007a*/ 	.short	(.L_273 - .L_272)
.L_272:
        /*007c*/ 	.word	0x00000000
        /*0080*/ 	.short	0x0001
        /*0082*/ 	.short	0x0008
        /*0084*/ 	.byte	0x00, 0xf0, 0x21, 0x00


	//----- nvinfo : EIATTR_KPARAM_INFO
	.align		4
.L_273:
        /*0088*/ 	.byte	0x04, 0x17
        /*008a*/ 	.short	(.L_275 - .L_274)
.L_274:
        /*008c*/ 	.word	0x00000000
        /*0090*/ 	.short	0x0000
        /*0092*/ 	.short	0x0000
        /*0094*/ 	.byte	0x00, 0xf0, 0x11, 0x00


	//----- nvinfo : EIATTR_SPARSE_MMA_MASK
	.align		4
.L_275:
        /*0098*/ 	.byte	0x03, 0x50
        /*009a*/ 	.short	0x0000


	//----- nvinfo : EIATTR_MAXREG_COUNT
	.align		4
        /*009c*/ 	.byte	0x03, 0x1b
        /*009e*/ 	.short	0x00ff


	//----- nvinfo : EIATTR_MERCURY_ISA_VERSION
	.align		4
        /*00a0*/ 	.byte	0x03, 0x5f
        /*00a2*/ 	.short	0x0101


	//----- nvinfo : EIATTR_VRC_CTA_INIT_COUNT
	.align		4
        /*00a4*/ 	.byte	0x02, 0x4a
	.zero		1
	.zero		1


	//----- nvinfo : EIATTR_EXIT_INSTR_OFFSETS
	.align		4
        /*00a8*/ 	.byte	0x04, 0x1c
        /*00aa*/ 	.short	(.L_277 - .L_276)


	//   ....[0]....
.L_276:
        /*00ac*/ 	.word	0x00000090


	//   ....[1]....
        /*00b0*/ 	.word	0x000004f0


	//----- nvinfo : EIATTR_CRS_STACK_SIZE
	.align		4
.L_277:
        /*00b4*/ 	.byte	0x04, 0x1e
        /*00b6*/ 	.short	(.L_279 - .L_278)
.L_278:
        /*00b8*/ 	.word	0x00000000


	//----- nvinfo : EIATTR_CBANK_PARAM_SIZE
	.align		4
.L_279:
        /*00bc*/ 	.byte	0x03, 0x19
        /*00be*/ 	.short	0x0040


	//----- nvinfo : EIATTR_PARAM_CBANK
	.align		4
        /*00c0*/ 	.byte	0x04, 0x0a
        /*00c2*/ 	.short	(.L_281 - .L_280)
	.align		4
.L_280:
        /*00c4*/ 	.word	index@(.nv.constant0._ZN6caffe213AdagradUpdateEiPKfS1_S1_PfS2_ffS1_)
        /*00c8*/ 	.short	0x0380
        /*00ca*/ 	.short	0x0040


	//----- nvinfo : EIATTR_SW_WAR
	.align		4
.L_281:
        /*00cc*/ 	.byte	0x04, 0x36
        /*00ce*/ 	.short	(.L_283 - .L_282)
.L_282:
        /*00d0*/ 	.word	0x00000008
.L_283:


//--------------------- .nv.callgraph             --------------------------
	.section	.nv.callgraph,"",@"SHT_CUDA_CALLGRAPH"
	.align	4
	.sectionentsize	8
	.align		4
        /*0000*/ 	.word	0x00000000
	.align		4
        /*0004*/ 	.word	0xffffffff
	.align		4
        /*0008*/ 	.word	0x00000000
	.align		4
        /*000c*/ 	.word	0xfffffffe
	.align		4
        /*0010*/ 	.word	0x00000000
	.align		4
        /*0014*/ 	.word	0xfffffffd
	.align		4
        /*0018*/ 	.word	0x00000000
	.align		4
        /*001c*/ 	.word	0xfffffffc


//--------------------- .nv.constant4             --------------------------
	.section	.nv.constant4,"a",@progbits
	.align	8
	.align		8
.nv.constant4:
        /*0000*/ 	.dword	_ZTVSt9basic_iosIcSt11char_traitsIcEE
	.align		8
        /*0008*/ 	.dword	_ZTTSo
	.align		8
        /*0010*/ 	.dword	_ZTVSt15basic_streambufIcSt11char_traitsIcEE
	.align		8
        /*0018*/ 	.dword	_ZTVNSt7__cxx1115basic_stringbufIcSt11char_traitsIcESaIcEEE
	.align		8
        /*0020*/ 	.dword	_ZTTNSt7__cxx1119basic_ostringstreamIcSt11char_traitsIcESaIcEEE
	.align		8
        /*0028*/ 	.dword	_ZTVN10__cxxabiv119__pointer_type_infoE
	.align		8
        /*0030*/ 	.dword	_ZTVN10__cxxabiv120__function_type_infoE
	.align		8
        /*0038*/ 	.dword	_ZTVN10__cxxabiv117__class_type_infoE
	.align		8
        /*0040*/ 	.dword	_ZTVN10__cxxabiv120__si_class_type_infoE
	.align		8
        /*0048*/ 	.dword	_ZTVN3c105ErrorE
	.align		8
        /*0050*/ 	.dword	_ZTVN6caffe28OperatorINS_11CUDAContextEEE
	.align		8
        /*0058*/ 	.dword	_ZTVN6caffe29AdagradOpIfNS_11CUDAContextEEE
	.align		8
        /*0060*/ 	.dword	_ZTVN6caffe219CUDASparseAdagradOpIfNS_11CUDAContextEEE
	.align		8
        /*0068*/ 	.dword	_ZTVN6caffe222RowWiseSparseAdagradOpIfNS_11CUDAContextEEE


//--------------------- .text._ZN6caffe226RowWiseSparseAdagradKernelIlEEviifPfS1_PKT_PKfS6_ --------------------------
	.section	.text._ZN6caffe226RowWiseSparseAdagradKernelIlEEviifPfS1_PKT_PKfS6_,"ax",@progbits
	.align	128
        .global         _ZN6caffe226RowWiseSparseAdagradKernelIlEEviifPfS1_PKT_PKfS6_
        .type           _ZN6caffe226RowWiseSparseAdagradKernelIlEEviifPfS1_PKT_PKfS6_,@function
        .size           _ZN6caffe226RowWiseSparseAdagradKernelIlEEviifPfS1_PKT_PKfS6_,(.L_x_169 - _ZN6caffe226RowWiseSparseAdagradKernelIlEEviifPfS1_PKT_PKfS6_)
        .other          _ZN6caffe226RowWiseSparseAdagradKernelIlEEviifPfS1_PKT_PKfS6_,@"STO_CUDA_ENTRY STV_DEFAULT"
_ZN6caffe226RowWiseSparseAdagradKernelIlEEviifPfS1_PKT_PKfS6_:
.text._ZN6caffe226RowWiseSparseAdagradKernelIlEEviifPfS1_PKT_PKfS6_:
[----:B------:R-:W-:Y:S08]  /*0000*/  LDC R1, c[0x0][0x37c] ;  /* 0x0000df00ff017b82 */ /* 0x000ff00000000800 */
[----:B------:R-:W0:Y:S08]  /*0010*/  S2UR UR6, SR_CTAID.X ;  /* 0x00000000000679c3 */ /* 0x000e300000002500 */
[----:B------:R-:W0:Y:S02]  /*0020*/  LDC R0, c[0x0][0x380] ;  /* 0x0000e000ff007b82 */ /* 0x000e240000000800 */
[----:B0-----:R-:W-:-:S13]  /*0030*/  ISETP.LE.AND P0, PT, R0, UR6, PT ;  /* 0x0000000600007c0c */ /* 0x001fda000bf03270 */
[----:B------:R-:W-:Y:S05]  /*0040*/  @P0 EXIT ;  /* 0x000000000000094d */ /* 0x000fea0003800000 */
[----:B------:R-:W0:Y:S01]  /*0050*/  S2R R2, SR_TID.X ;  /* 0x0000000000027919 */ /* 0x000e220000002100 */
[----:B------:R-:W1:Y:S01]  /*0060*/  S2UR UR5, SR_CgaCtaId ;  /* 0x00000000000579c3 */ /* 0x000e620000008800 */
[----:B------:R-:W2:Y:S01]  /*0070*/  LDCU UR10, c[0x0][0x384] ;  /* 0x00007080ff0a77ac */ /* 0x000ea20008000800 */
[----:B------:R-:W-:Y:S01]  /*0080*/  IMAD.U32 R8, RZ, RZ, UR6 ;  /* 0x00000006ff087e24 */ /* 0x000fe2000f8e00ff */
[----:B------:R-:W3:Y:S01]  /*0090*/  S2R R16, SR_LANEID ;  /* 0x0000000000107919 */ /* 0x000ee20000000000 */
[----:B------:R-:W-:Y:S01]  /*00a0*/  UMOV UR4, 0x400 ;  /* 0x0000040000047882 */ /* 0x000fe20000000000 */
[----:B------:R-:W4:Y:S01]  /*00b0*/  LDCU UR7, c[0x0][0x360] ;  /* 0x00006c00ff0777ac */ /* 0x000f220008000800 */
[----:B------:R-:W0:Y:S01]  /*00c0*/  LDCU.64 UR8, c[0x0][0x358] ;  /* 0x00006b00ff0877ac */ /* 0x000e220008000a00 */
[----:B--2---:R-:W-:Y:S01]  /*00d0*/  I2FP.F32.S32 R9, UR10 ;  /* 0x0000000a00097c45 */ /* 0x004fe20008201400 */
[----:B-1----:R-:W-:Y:S01]  /*00e0*/  ULEA UR4, UR5, UR4, 0x18 ;  /* 0x0000000405047291 */ /* 0x002fe2000f8ec0ff */
[----:B0-----:R-:W-:-:S05]  /*00f0*/  SHF.R.U32.HI R10, RZ, 0x5, R2 ;  /* 0x00000005ff0a7819 */ /* 0x001fca0000011602 */
[----:B---34-:R-:W-:-:S07]  /*0100*/  LEA R10, R10, UR4, 0x2 ;  /* 0x000000040a0a7c11 */ /* 0x018fce000f8e10ff */
.L_x_14:
[----:B-1----:R-:W0:Y:S01]  /*0110*/  LDC.64 R4, c[0x0][0x3a0] ;  /* 0x0000e800ff047b82 */ /* 0x002e220000000a00 */
[----:B------:R-:W1:Y:S01]  /*0120*/  LDCU UR4, c[0x0][0x384] ;  /* 0x00007080ff0477ac */ /* 0x000e620008000800 */
[----:B0-----:R-:W-:-:S06]  /*0130*/  IMAD.WIDE R4, R8, 0x8, R4 ;  /* 0x0000000808047825 */ /* 0x001fcc00078e0204 */
[----:B------:R-:W5:Y:S01]  /*0140*/  LDG.E.64 R4, desc[UR8][R4.64] ;  /* 0x0000000804047981 */ /* 0x000f62000c1e1b00 */
[----:B-1----:R-:W-:Y:S01]  /*0150*/  ISETP.GE.AND P0, PT, R2, UR4, PT ;  /* 0x0000000402007c0c */ /* 0x002fe2000bf06270 */
[----:B------:R-:W-:Y:S01]  /*0160*/  BSSY.RECONVERGENT B0, `(.L_x_0) ;  /* 0x000000d000007945 */ /* 0x000fe20003800200 */
[----:B------:R-:W-:-:S11]  /*0170*/  IMAD.MOV.U32 R0, RZ, RZ, RZ ;  /* 0x000000ffff007224 */ /* 0x000fd600078e00ff */
[----:B------:R-:W-:Y:S05]  /*0180*/  @P0 BRA `(.L_x_1) ;  /* 0x0000000000280947 */ /* 0x000fea0003800000 */
[----:B------:R-:W0:Y:S01]  /*0190*/  LDC.64 R12, c[0x0][0x3a8] ;  /* 0x0000ea00ff0c7b82 */ /* 0x000e220000000a00 */
[----:B------:R-:W-:Y:S02]  /*01a0*/  IMAD.MOV.U32 R0, RZ, RZ, RZ ;  /* 0x000000ffff007224 */ /* 0x000fe400078e00ff */
[----:B------:R-:W-:-:S07]  /*01b0*/  IMAD.MOV.U32 R3, RZ, RZ, R2 ;  /* 0x000000ffff037224 */ /* 0x000fce00078e0002 */
.L_x_2:
[----:B------:R-:W-:-:S04]  /*01c0*/  IMAD R7, R8, UR4, R3 ;  /* 0x0000000408077c24 */ /* 0x000fc8000f8e0203 */
[----:B0-----:R-:W-:-:S06]  /*01d0*/  IMAD.WIDE R6, R7, 0x4, R12 ;  /* 0x0000000407067825 */ /* 0x001fcc00078e020c */
[----:B------:R-:W2:Y:S01]  /*01e0*/  LDG.E R7, desc[UR8][R6.64] ;  /* 0x0000000806077981 */ /* 0x000ea2000c1e1900 */
[----:B------:R-:W-:-:S04]  /*01f0*/  IADD3 R3, PT, PT, R3, UR7, RZ ;  /* 0x0000000703037c10 */ /* 0x000fc8000fffe0ff */
[----:B------:R-:W-:Y:S01]  /*0200*/  ISETP.GE.AND P0, PT, R3, UR4, PT ;  /* 0x0000000403007c0c */ /* 0x000fe2000bf06270 */
[----:B--2---:R-:W-:-:S12]  /*0210*/  FFMA R0, R7, R7, R0 ;  /* 0x0000000707007223 */ /* 0x004fd80000000000 */
[----:B------:R-:W-:Y:S05]  /*0220*/  @!P0 BRA `(.L_x_2) ;  /* 0xfffffffc00e48947 */ /* 0x000fea000383ffff */
.L_x_1:
[----:B------:R-:W-:Y:S05]  /*0230*/  BSYNC.RECONVERGENT B0 ;  /* 0x0000000000007941 */ /* 0x000fea0003800200 */
.L_x_0:
[----:B------:R-:W0:Y:S01]  /*0240*/  SHFL.DOWN P0, R3, R0, 0x1, 0x1f ;  /* 0x08201f0000037f89 */ /* 0x000e220000000000 */
[----:B------:R-:W-:Y:S01]  /*0250*/  ISETP.NE.AND P2, PT, R16, RZ, PT ;  /* 0x000000ff1000720c */ /* 0x000fe20003f45270 */
[----:B------:R-:W1:Y:S01]  /*0260*/  LDC.64 R14, c[0x0][0x398] ;  /* 0x0000e600ff0e7b82 */ /* 0x000e620000000a00 */
[----:B------:R-:W-:Y:S01]  /*0270*/  BSSY.RECONVERGENT B0, `(.L_x_3) ;  /* 0x000002e000007945 */ /* 0x000fe20003800200 */
[----:B0-----:R-:W-:-:S05]  /*0280*/  @P0 FADD R3, R3, R0 ;  /* 0x0000000003030221 */ /* 0x001fca0000000000 */
[----:B------:R-:W0:Y:S02]  /*0290*/  SHFL.DOWN P0, R6, R3, 0x2, 0x1f ;  /* 0x08401f0003067f89 */ /* 0x000e240000000000 */
[----:B0-----:R-:W-:-:S05]  /*02a0*/  @P0 FADD R6, R3, R6 ;  /* 0x0000000603060221 */ /* 0x001fca0000000000 */
[----:B------:R-:W0:Y:S02]  /*02b0*/  SHFL.DOWN P0, R7, R6, 0x4, 0x1f ;  /* 0x08801f0006077f89 */ /* 0x000e240000000000 */
[----:B0-----:R-:W-:Y:S01]  /*02c0*/  @P0 FADD R7, R6, R7 ;  /* 0x0000000706070221 */ /* 0x001fe20000000000 */
[----:B------:R-:W-:-:S04]  /*02d0*/  ISETP.NE.AND P0, PT, R2, RZ, PT ;  /* 0x000000ff0200720c */ /* 0x000fc80003f05270 */
[----:B------:R-:W0:Y:S09]  /*02e0*/  SHFL.DOWN P1, R12, R7, 0x8, 0x1f ;  /* 0x09001f00070c7f89 */ /* 0x000e320000020000 */
[----:B------:R-:W2:Y:S01]  /*02f0*/  @!P0 S2R R13, SR_CgaCtaId ;  /* 0x00000000000d8919 */ /* 0x000ea20000008800 */
[----:B------:R-:W-:Y:S01]  /*0300*/  @!P0 MOV R0, 0x400 ;  /* 0x0000040000008802 */ /* 0x000fe20000000f00 */
[----:B0-----:R-:W-:-:S05]  /*0310*/  @P1 FADD R12, R7, R12 ;  /* 0x0000000c070c1221 */ /* 0x001fca0000000000 */
[----:B------:R-:W0:Y:S01]  /*0320*/  SHFL.DOWN P1, R11, R12, 0x10, 0x1f ;  /* 0x0a001f000c0b7f89 */ /* 0x000e220000020000 */
[----:B--2---:R-:W-:Y:S01]  /*0330*/  @!P0 LEA R13, R13, R0, 0x18 ;  /* 0x000000000d0d8211 */ /* 0x004fe200078ec0ff */
[----:B0-----:R-:W-:Y:S01]  /*0340*/  @P1 FADD R11, R12, R11 ;  /* 0x0000000b0c0b1221 */ /* 0x001fe20000000000 */
[----:B------:R-:W-:-:S04]  /*0350*/  ISETP.NE.AND P1, PT, R2, RZ, PT ;  /* 0x000000ff0200720c */ /* 0x000fc80003f25270 */
[----:B------:R-:W-:Y:S01]  /*0360*/  @!P2 STS [R10+0x4], R11 ;  /* 0x0000040b0a00a388 */ /* 0x000fe20000000800 */
[----:B------:R-:W-:Y:S06]  /*0370*/  BAR.SYNC.DEFER_BLOCKING 0x0 ;  /* 0x0000000000007b1d */ /* 0x000fec0000010000 */
[----:B------:R-:W0:Y:S04]  /*0380*/  @!P0 LDS.64 R6, [R13+0x8] ;  /* 0x000008000d068984 */ /* 0x000e280000000a00 */
[----:B------:R-:W2:Y:S01]  /*0390*/  @!P0 LDS R3, [R13+0x10] ;  /* 0x000010000d038984 */ /* 0x000ea20000000800 */
[----:B0-----:R-:W-:Y:S01]  /*03a0*/  @!P0 FADD R0, R11, R6 ;  /* 0x000000060b008221 */ /* 0x001fe20000000000 */
[----:B-1---5:R-:W-:-:S03]  /*03b0*/  LEA R6, P2, R4, R14, 0x2 ;  /* 0x0000000e04067211 */ /* 0x022fc600078410ff */
[----:B------:R-:W-:Y:S01]  /*03c0*/  @!P0 FADD R0, R0, R7 ;  /* 0x0000000700008221 */ /* 0x000fe20000000000 */
[----:B------:R-:W-:-:S03]  /*03d0*/  LEA.HI.X R7, R4, R15, R5, 0x2, P2 ;  /* 0x0000000f04077211 */ /* 0x000fc600010f1405 */
[----:B--2---:R-:W-:Y:S01]  /*03e0*/  @!P0 FADD R11, R0, R3 ;  /* 0x00000003000b8221 */ /* 0x004fe20000000000 */
[----:B------:R-:W-:Y:S06]  /*03f0*/  @P1 BRA `(.L_x_4) ;  /* 0x0000000000541947 */ /* 0x000fec0003800000 */
[----:B------:R-:W0:Y:S01]  /*0400*/  MUFU.RCP R0, R9 ;  /* 0x0000000900007308 */ /* 0x000e220000001000 */
[----:B------:R-:W-:Y:S07]  /*0410*/  BSSY.RECONVERGENT B1, `(.L_x_5) ;  /* 0x000000c000017945 */ /* 0x000fee0003800200 */
[----:B------:R-:W1:Y:S01]  /*0420*/  FCHK P0, R11, R9 ;  /* 0x000000090b007302 */ /* 0x000e620000000000 */
[----:B0-----:R-:W-:-:S04]  /*0430*/  FFMA R3, -R9, R0, 1 ;  /* 0x3f80000009037423 */ /* 0x001fc80000000100 */
[----:B------:R-:W-:-:S04]  /*0440*/  FFMA R0, R0, R3, R0 ;  /* 0x0000000300007223 */ /* 0x000fc80000000000 */
[----:B------:R-:W-:-:S04]  /*0450*/  FFMA R12, R0, R11, RZ ;  /* 0x0000000b000c7223 */ /* 0x000fc800000000ff */
[----:B------:R-:W-:-:S04]  /*0460*/  FFMA R3, -R9, R12, R11 ;  /* 0x0000000c09037223 */ /* 0x000fc8000000010b */
[----:B------:R-:W-:Y:S01]  /*0470*/  FFMA R0, R0, R3, R12 ;  /* 0x0000000300007223 */ /* 0x000fe2000000000c */
[----:B-1----:R-:W-:Y:S06]  /*0480*/  @!P0 BRA `(.L_x_6) ;  /* 0x0000000000108947 */ /* 0x002fec0003800000 */
[----:B------:R-:W-:Y:S01]  /*0490*/  IMAD.MOV.U32 R0, RZ, RZ, R11 ;  /* 0x000000ffff007224 */ /* 0x000fe200078e000b */
[----:B------:R-:W-:Y:S01]  /*04a0*/  MOV R12, 0x4d0 ;  /* 0x000004d0000c7802 */ /* 0x000fe20000000f00 */
[----:B------:R-:W-:-:S07]  /*04b0*/  IMAD.MOV.U32 R3, RZ, RZ, R9 ;  /* 0x000000ffff037224 */ /* 0x000fce00078e0009 */
[----:B------:R-:W-:Y:S05]  /*04c0*/  CALL.REL.NOINC `($__internal_1_$__cuda_sm3x_div_rn_noftz_f32_slowpath) ;  /* 0x0000000400847944 */ /* 0x000fea0003c00000 */
.L_x_6:
[----:B------:R-:W-:Y:S05]  /*04d0*/  BSYNC.RECONVERGENT B1 ;  /* 0x0000000000017941 */ /* 0x000fea0003800200 */
.L_x_5:
[----:B------:R-:W2:Y:S01]  /*04e0*/  LDG.E R3, desc[UR8][R6.64] ;  /* 0x0000000806037981 */ /* 0x000ea2000c1e1900 */
[----:B------:R-:W0:Y:S01]  /*04f0*/  S2UR UR5, SR_CgaCtaId ;  /* 0x00000000000579c3 */ /* 0x000e220000008800 */
[----:B------:R-:W-:Y:S02]  /*0500*/  UMOV UR4, 0x400 ;  /* 0x0000040000047882 */ /* 0x000fe40000000000 */
[----:B0-----:R-:W-:-:S09]  /*0510*/  ULEA UR4, UR5, UR4, 0x18 ;  /* 0x0000000405047291 */ /* 0x001fd2000f8ec0ff */
[----:B------:R0:W-:Y:S01]  /*0520*/  STS [UR4+0x18], R0 ;  /* 0x00001800ff007988 */ /* 0x0001e20008000804 */
[----:B--2---:R-:W-:-:S05]  /*0530*/  FADD R3, R3, R0 ;  /* 0x0000000003037221 */ /* 0x004fca0000000000 */
[----:B------:R0:W-:Y:S02]  /*0540*/  STG.E desc[UR8][R6.64], R3 ;  /* 0x0000000306007986 */ /* 0x0001e4000c101908 */
.L_x_4:
[----:B------:R-:W-:Y:S05]  /*0550*/  BSYNC.RECONVERGENT B0 ;  /* 0x0000000000007941 */ /* 0x000fea0003800200 */
.L_x_3:
[----:B------:R-:W1:Y:S01]  /*0560*/  LDCU UR4, c[0x0][0x384] ;  /* 0x00007080ff0477ac */ /* 0x000e620008000800 */
[----:B------:R-:W-:Y:S01]  /*0570*/  BSSY.RECONVERGENT B0, `(.L_x_7) ;  /* 0x0000038000007945 */ /* 0x000fe20003800200 */
[----:B------:R-:W2:Y:S01]  /*0580*/  LDCU.64 UR10, c[0x0][0x390] ;  /* 0x00007200ff0a77ac */ /* 0x000ea20008000a00 */
[----:B------:R-:W-:Y:S01]  /*0590*/  BAR.SYNC.DEFER_BLOCKING 0x0 ;  /* 0x0000000000007b1d */ /* 0x000fe20000010000 */
[----:B-1----:R-:W-:-:S13]  /*05a0*/  ISETP.GE.AND P0, PT, R2, UR4, PT ;  /* 0x0000000402007c0c */ /* 0x002fda000bf06270 */
[----:B--2---:R-:W-:Y:S05]  /*05b0*/  @P0 BRA `(.L_x_8) ;  /* 0x0000000000cc0947 */ /* 0x004fea0003800000 */
[----:B------:R-:W0:Y:S02]  /*05c0*/  LDG.E R12, desc[UR8][R6.64] ;  /* 0x00000008060c7981 */ /* 0x000e24000c1e1900 */
[----:B0-----:R-:W-:Y:S01]  /*05d0*/  VIADD R0, R12, 0xf3000000 ;  /* 0xf30000000c007836 */ /* 0x001fe20000000000 */
[----:B------:R0:W1:Y:S04]  /*05e0*/  MUFU.RSQ R11, R12 ;  /* 0x0000000c000b7308 */ /* 0x0000680000001400 */
[----:B------:R-:W-:-:S13]  /*05f0*/  ISETP.GT.U32.AND P0, PT, R0, 0x727fffff, PT ;  /* 0x727fffff0000780c */ /* 0x000fda0003f04070 */
[----:B01----:R-:W-:Y:S05]  /*0600*/  @!P0 BRA `(.L_x_9) ;  /* 0x00000000000c8947 */ /* 0x003fea0003800000 */
[----:B------:R-:W-:-:S07]  /*0610*/  MOV R11, 0x630 ;  /* 0x00000630000b7802 */ /* 0x000fce0000000f00 */
[----:B------:R-:W-:Y:S05]  /*0620*/  CALL.REL.NOINC `($__internal_0_$__cuda_sm20_sqrt_rn_f32_slowpath) ;  /* 0x0000000000cc7944 */ /* 0x000fea0003c00000 */
[----:B------:R-:W-:Y:S05]  /*0630*/  BRA `(.L_x_10) ;  /* 0x0000000000107947 */ /* 0x000fea0003800000 */
.L_x_9:
[----:B------:R-:W-:Y:S01]  /*0640*/  FMUL.FTZ R3, R12, R11 ;  /* 0x0000000b0c037220 */ /* 0x000fe20000410000 */
[----:B------:R-:W-:-:S03]  /*0650*/  FMUL.FTZ R6, R11, 0.5 ;  /* 0x3f0000000b067820 */ /* 0x000fc60000410000 */
[----:B------:R-:W-:-:S04]  /*0660*/  FFMA R0, -R3, R3, R12 ;  /* 0x0000000303007223 */ /* 0x000fc8000000010c */
[----:B------:R-:W-:-:S07]  /*0670*/  FFMA R3, R0, R6, R3 ;  /* 0x0000000600037223 */ /* 0x000fce0000000003 */
.L_x_10:
[----:B------:R-:W0:Y:S01]  /*0680*/  LDC.64 R6, c[0x0][0x3b0] ;  /* 0x0000ec00ff067b82 */ /* 0x000e220000000a00 */
[----:B------:R-:W1:Y:S01]  /*0690*/  LDCU UR4, c[0x0][0x388] ;  /* 0x00007100ff0477ac */ /* 0x000e620008000800 */
[----:B0-----:R-:W2:Y:S01]  /*06a0*/  LDG.E R0, desc[UR8][R6.64] ;  /* 0x0000000806007981 */ /* 0x001ea2000c1e1900 */
[----:B-1----:R-:W-:Y:S01]  /*06b0*/  FADD R13, R3, UR4 ;  /* 0x00000004030d7e21 */ /* 0x002fe20008000000 */
[----:B------:R-:W-:Y:S03]  /*06c0*/  BSSY.RECONVERGENT B1, `(.L_x_11) ;  /* 0x000000d000017945 */ /* 0x000fe60003800200 */
[----:B------:R-:W0:Y:S02]  /*06d0*/  MUFU.RCP R3, R13 ;  /* 0x0000000d00037308 */ /* 0x000e240000001000 */
[----:B0-----:R-:W-:-:S04]  /*06e0*/  FFMA R12, -R13, R3, 1 ;  /* 0x3f8000000d0c7423 */ /* 0x001fc80000000103 */
[----:B------:R-:W-:Y:S02]  /*06f0*/  FFMA R3, R3, R12, R3 ;  /* 0x0000000c03037223 */ /* 0x000fe40000000003 */
[----:B--2---:R-:W0:Y:S02]  /*0700*/  FCHK P0, R0, R13 ;  /* 0x0000000d00007302 */ /* 0x004e240000000000 */
[----:B------:R-:W-:-:S04]  /*0710*/  FFMA R12, R0, R3, RZ ;  /* 0x00000003000c7223 */ /* 0x000fc800000000ff */
[----:B------:R-:W-:-:S04]  /*0720*/  FFMA R11, -R13, R12, R0 ;  /* 0x0000000c0d0b7223 */ /* 0x000fc80000000100 */
[----:B------:R-:W-:Y:S01]  /*0730*/  FFMA R3, R3, R11, R12 ;  /* 0x0000000b03037223 */ /* 0x000fe2000000000c */
[----:B0-----:R-:W-:Y:S06]  /*0740*/  @!P0 BRA `(.L_x_12) ;  /* 0x0000000000108947 */ /* 0x001fec0003800000 */
[----:B------:R-:W-:Y:S02]  /*0750*/  MOV R3, R13 ;  /* 0x0000000d00037202 */ /* 0x000fe40000000f00 */
[----:B------:R-:W-:-:S07]  /*0760*/  MOV R12, 0x780 ;  /* 0x00000780000c7802 */ /* 0x000fce0000000f00 */
[----:B------:R-:W-:Y:S05]  /*0770*/  CALL.REL.NOINC `($__internal_1_$__cuda_sm3x_div_rn_noftz_f32_slowpath) ;  /* 0x0000000000d87944 */ /* 0x000fea0003c00000 */
[----:B------:R-:W-:-:S07]  /*0780*/  IMAD.MOV.U32 R3, RZ, RZ, R0 ;  /* 0x000000ffff037224 */ /* 0x000fce00078e0000 */
.L_x_12:
[----:B------:R-:W-:Y:S05]  /*0790*/  BSYNC.RECONVERGENT B1 ;  /* 0x0000000000017941 */ /* 0x000fea0003800200 */
.L_x_11:
[----:B------:R-:W0:Y:S08]  /*07a0*/  LDC R19, c[0x0][0x384] ;  /* 0x0000e100ff137b82 */ /* 0x000e300000000800 */
[----:B------:R-:W1:Y:S01]  /*07b0*/  LDC.64 R6, c[0x0][0x3a8] ;  /* 0x0000ea00ff067b82 */ /* 0x000e620000000a00 */
[----:B0-----:R-:W-:Y:S01]  /*07c0*/  SHF.R.S32.HI R11, RZ, 0x1f, R19 ;  /* 0x0000001fff0b7819 */ /* 0x001fe20000011413 */
[----:B------:R-:W-:-:S02]  /*07d0*/  IMAD R0, R5, R19, RZ ;  /* 0x0000001305007224 */ /* 0x000fc400078e02ff */
[----:B------:R-:W-:-:S04]  /*07e0*/  IMAD.WIDE.U32 R12, R4, R19, RZ ;  /* 0x00000013040c7225 */ /* 0x000fc800078e00ff */
[----:B------:R-:W-:Y:S02]  /*07f0*/  IMAD R5, R4, R11, R0 ;  /* 0x0000000b04057224 */ /* 0x000fe400078e0200 */
[----:B------:R-:W-:Y:S02]  /*0800*/  IMAD.MOV.U32 R11, RZ, RZ, R2 ;  /* 0x000000ffff0b7224 */ /* 0x000fe400078e0002 */
[----:B-1----:R-:W-:-:S07]  /*0810*/  IMAD.IADD R18, R13, 0x1, R5 ;  /* 0x000000010d127824 */ /* 0x002fce00078e0205 */
.L_x_13:
[----:B------:R-:W-:Y:S01]  /*0820*/  IADD3 R0, P0, PT, R11, R12, RZ ;  /* 0x0000000c0b007210 */ /* 0x000fe20007f1e0ff */
[----:B------:R-:W-:-:S03]  /*0830*/  IMAD R15, R8, R19, R11 ;  /* 0x00000013080f7224 */ /* 0x000fc600078e020b */
[----:B-1----:R-:W-:Y:S01]  /*0840*/  LEA.HI.X.SX32 R5, R11, R18, 0x1, P0 ;  /* 0x000000120b057211 */ /* 0x002fe200000f0eff */
[----:B------:R-:W-:Y:S01]  /*0850*/  IMAD.WIDE R14, R15, 0x4, R6 ;  /* 0x000000040f0e7825 */ /* 0x000fe200078e0206 */
[----:B------:R-:W-:-:S04]  /*0860*/  LEA R4, P0, R0, UR10, 0x2 ;  /* 0x0000000a00047c11 */ /* 0x000fc8000f8010ff */
[----:B------:R-:W-:Y:S01]  /*0870*/  LEA.HI.X R5, R0, UR11, R5, 0x2, P0 ;  /* 0x0000000b00057c11 */ /* 0x000fe200080f1405 */
[----:B------:R-:W2:Y:S04]  /*0880*/  LDG.E R14, desc[UR8][R14.64] ;  /* 0x000000080e0e7981 */ /* 0x000ea8000c1e1900 */
[----:B------:R-:W2:Y:S01]  /*0890*/  LDG.E R17, desc[UR8][R4.64] ;  /* 0x0000000804117981 */ /* 0x000ea2000c1e1900 */
[----:B------:R-:W-:-:S04]  /*08a0*/  IADD3 R11, PT, PT, R11, UR7, RZ ;  /* 0x000000070b0b7c10 */ /* 0x000fc8000fffe0ff */
[----:B------:R-:W-:Y:S01]  /*08b0*/  ISETP.GE.AND P0, PT, R11, R19, PT ;  /* 0x000000130b00720c */ /* 0x000fe20003f06270 */
[----:B--2---:R-:W-:-:S05]  /*08c0*/  FFMA R17, R14, R3, R17 ;  /* 0x000000030e117223 */ /* 0x004fca0000000011 */
[----:B------:R1:W-:Y:S07]  /*08d0*/  STG.E desc[UR8][R4.64], R17 ;  /* 0x0000001104007986 */ /* 0x0003ee000c101908 */
[----:B------:R-:W-:Y:S05]  /*08e0*/  @!P0 BRA `(.L_x_13) ;  /* 0xfffffffc00cc8947 */ /* 0x000fea000383ffff */
.L_x_8:
[----:B------:R-:W-:Y:S05]  /*08f0*/  BSYNC.RECONVERGENT B0 ;  /* 0x0000000000007941 */ /* 0x000fea0003800200 */
.L_x_7:
[----:B0-----:R-:W0:Y:S01]  /*0900*/  LDC R3, c[0x0][0x370] ;  /* 0x0000dc00ff037b82 */ /* 0x001e220000000800 */
[----:B------:R-:W2:Y:S01]  /*0910*/  LDCU UR4, c[0x0][0x380] ;  /* 0x00007000ff0477ac */ /* 0x000ea20008000800 */
[----:B0-----:R-:W-:-:S05]  /*0920*/  IMAD.IADD R8, R3, 0x1, R8 ;  /* 0x0000000103087824 */ /* 0x001fca00078e0208 */
[----:B--2---:R-:W-:-:S13]  /*0930*/  ISETP.GE.AND P0, PT, R8, UR4, PT ;  /* 0x0000000408007c0c */ /* 0x004fda000bf06270 */
[----:B------:R-:W-:Y:S05]  /*0940*/  @!P0 BRA `(.L_x_14) ;  /* 0xfffffff400f08947 */ /* 0x000fea000383ffff */
[----:B------:R-:W-:Y:S05]  /*0950*/  EXIT ;  /* 0x000000000000794d */ /* 0x000fea0003800000 */
        .weak           $__internal_0_$__cuda_sm20_sqrt_rn_f32_slowpath
        .type           $__internal_0_$__cuda_sm20_sqrt_rn_f32_slowpath,@function
        .size           $__internal_0_$__cuda_sm20_sqrt_rn_f32_slowpath,($__internal_1_$__cuda_sm3x_div_rn_noftz_f32_slowpath - $__internal_0_$__cuda_sm20_sqrt_rn_f32_slowpath)
$__internal_0_$__cuda_sm20_sqrt_rn_f32_slowpath:
[----:B------:R-:W-:-:S13]  /*0960*/  LOP3.LUT P0, RZ, R12, 0x7fffffff, RZ, 0xc0, !PT ;  /* 0x7fffffff0cff7812 */ /* 0x000fda000780c0ff */
[----:B------:R-:W-:Y:S01]  /*0970*/  @!P0 IMAD.MOV.U32 R3, RZ, RZ, R12 ;  /* 0x000000ffff038224 */ /* 0x000fe200078e000c */
[----:B------:R-:W-:Y:S06]  /*0980*/  @!P0 BRA `(.L_x_15) ;  /* 0x0000000000488947 */ /* 0x000fec0003800000 */
[----:B------:R-:W-:Y:S01]  /*0990*/  FSETP.GEU.FTZ.AND P0, PT, R12, RZ, PT ;  /* 0x000000ff0c00720b */ /* 0x000fe20003f1e000 */
[----:B------:R-:W-:-:S12]  /*09a0*/  IMAD.MOV.U32 R0, RZ, RZ, R12 ;  /* 0x000000ffff007224 */ /* 0x000fd800078e000c */
[----:B------:R-:W-:Y:S01]  /*09b0*/  @!P0 MOV R3, 0x7fffffff ;  /* 0x7fffffff00038802 */ /* 0x000fe20000000f00 */
[----:B------:R-:W-:Y:S06]  /*09c0*/  @!P0 BRA `(.L_x_15) ;  /* 0x0000000000388947 */ /* 0x000fec0003800000 */
[----:B------:R-:W-:-:S13]  /*09d0*/  FSETP.GTU.FTZ.AND P0, PT, |R0|, +INF , PT ;  /* 0x7f8000000000780b */ /* 0x000fda0003f1c200 */
[----:B------:R-:W-:Y:S01]  /*09e0*/  @P0 FADD.FTZ R3, R0, 1 ;  /* 0x3f80000000030421 */ /* 0x000fe20000010000 */
[----:B------:R-:W-:Y:S06]  /*09f0*/  @P0 BRA `(.L_x_15) ;  /* 0x00000000002c0947 */ /* 0x000fec0003800000 */
[----:B------:R-:W-:-:S13]  /*0a00*/  FSETP.NEU.FTZ.AND P0, PT, |R0|, +INF , PT ;  /* 0x7f8000000000780b */ /* 0x000fda0003f1d200 */
[----:B------:R-:W-:Y:S01]  /*0a10*/  @!P0 IMAD.MOV.U32 R3, RZ, RZ, R0 ;  /* 0x000000ffff038224 */ /* 0x000fe200078e0000 */
[----:B------:R-:W-:Y:S06]  /*0a20*/  @!P0 BRA `(.L_x_15) ;  /* 0x0000000000208947 */ /* 0x000fec0003800000 */
[----:B------:R-:W-:-:S04]  /*0a30*/  FFMA R0, R0, 1.84467440737095516160e+19, RZ ;  /* 0x5f80000000007823 */ /* 0x000fc800000000ff */
[----:B------:R-:W0:Y:S02]  /*0a40*/  MUFU.RSQ R3, R0 ;  /* 0x0000000000037308 */ /* 0x000e240000001400 */
[----:B0-----:R-:W-:Y:S01]  /*0a50*/  FMUL.FTZ R7, R0, R3 ;  /* 0x0000000300077220 */ /* 0x001fe20000410000 */
[----:B------:R-:W-:-:S03]  /*0a60*/  FMUL.FTZ R3, R3, 0.5 ;  /* 0x3f00000003037820 */ /* 0x000fc60000410000 */
[----:B------:R-:W-:-:S04]  /*0a70*/  FADD.FTZ R6, -R7, -RZ ;  /* 0x800000ff07067221 */ /* 0x000fc80000010100 */
[----:B------:R-:W-:-:S04]  /*0a80*/  FFMA R6, R7, R6, R0 ;  /* 0x0000000607067223 */ /* 0x000fc80000000000 */
[----:B------:R-:W-:-:S04]  /*0a90*/  FFMA R3, R6, R3, R7 ;  /* 0x0000000306037223 */ /* 0x000fc80000000007 */
[----:B------:R-:W-:-:S07]  /*0aa0*/  FMUL.FTZ R3, R3, 2.3283064365386962891e-10 ;  /* 0x2f80000003037820 */ /* 0x000fce0000410000 */
.L_x_15:
[----:B------:R-:W-:Y:S02]  /*0ab0*/  IMAD.MOV.U32 R6, RZ, RZ, R11 ;  /* 0x000000ffff067224 */ /* 0x000fe400078e000b */
[----:B------:R-:W-:-:S04]  /*0ac0*/  IMAD.MOV.U32 R7, RZ, RZ, 0x0 ;  /* 0x00000000ff077424 */ /* 0x000fc800078e00ff */
[----:B------:R-:W-:Y:S05]  /*0ad0*/  RET.REL.NODEC R6 `(_ZN6caffe226RowWiseSparseAdagradKernelIlEEviifPfS1_PKT_PKfS6_) ;  /* 0xfffffff406487950 */ /* 0x000fea0003c3ffff */
        .weak           $__internal_1_$__cuda_sm3x_div_rn_noftz_f32_slowpath
        .type           $__internal_1_$__cuda_sm3x_div_rn_noftz_f32_slowpath,@function
        .size           $__internal_1_$__cuda_sm3x_div_rn_noftz_f32_slowpath,(.L_x_169 - $__internal_1_$__cuda_sm3x_div_rn_noftz_f32_slowpath)
$__internal_1_$__cuda_sm3x_div_rn_noftz_f32_slowpath:
[----:B------:R-:W-:Y:S01]  /*0ae0*/  SHF.R.U32.HI R13, RZ, 0x17, R3 ;  /* 0x00000017ff0d7819 */ /* 0x000fe20000011603 */
[----:B------:R-:W-:Y:S01]  /*0af0*/  BSSY.RECONVERGENT B2, `(.L_x_16) ;  /* 0x0000062000027945 */ /* 0x000fe20003800200 */
[----:B------:R-:W-:Y:S02]  /*0b00*/  SHF.R.U32.HI R11, RZ, 0x17, R0 ;  /* 0x00000017ff0b7819 */ /* 0x000fe40000011600 */
[----:B------:R-:W-:Y:S02]  /*0b10*/  LOP3.LUT R13, R13, 0xff, RZ, 0xc0, !PT ;  /* 0x000000ff0d0d7812 */ /* 0x000fe400078ec0ff */
[----:B------:R-:W-:Y:S02]  /*0b20*/  LOP3.LUT R18, R11, 0xff, RZ, 0xc0, !PT ;  /* 0x000000ff0b127812 */ /* 0x000fe400078ec0ff */
[----:B------:R-:W-:-:S03]  /*0b30*/  IADD3 R15, PT, PT, R13, -0x1, RZ ;  /* 0xffffffff0d0f7810 */ /* 0x000fc60007ffe0ff */
[----:B------:R-:W-:Y:S01]  /*0b40*/  VIADD R14, R18, 0xffffffff ;  /* 0xffffffff120e7836 */ /* 0x000fe20000000000 */
[----:B------:R-:W-:-:S04]  /*0b50*/  ISETP.GT.U32.AND P0, PT, R15, 0xfd, PT ;  /* 0x000000fd0f00780c */ /* 0x000fc80003f04070 */
[----:B------:R-:W-:-:S13]  /*0b60*/  ISETP.GT.U32.OR P0, PT, R14, 0xfd, P0 ;  /* 0x000000fd0e00780c */ /* 0x000fda0000704470 */
[----:B------:R-:W-:Y:S01]  /*0b70*/  @!P0 IMAD.MOV.U32 R11, RZ, RZ, RZ ;  /* 0x000000ffff0b8224 */ /* 0x000fe200078e00ff */
[----:B------:R-:W-:Y:S06]  /*0b80*/  @!P0 BRA `(.L_x_17) ;  /* 0x00000000005c8947 */ /* 0x000fec0003800000 */
[----:B------:R-:W-:Y:S02]  /*0b90*/  FSETP.GTU.FTZ.AND P0, PT, |R0|, +INF , PT ;  /* 0x7f8000000000780b */ /* 0x000fe40003f1c200 */
[----:B------:R-:W-:-:S04]  /*0ba0*/  FSETP.GTU.FTZ.AND P1, PT, |R3|, +INF , PT ;  /* 0x7f8000000300780b */ /* 0x000fc80003f3c200 */
[----:B------:R-:W-:-:S13]  /*0bb0*/  PLOP3.LUT P0, PT, P0, P1, PT, 0xf8, 0x8f ;  /* 0x00000000008f781c */ /* 0x000fda0000703f70 */
[----:B------:R-:W-:Y:S05]  /*0bc0*/  @P0 BRA `(.L_x_18) ;  /* 0x00000004004c0947 */ /* 0x000fea0003800000 */
[----:B------:R-:W-:-:S13]  /*0bd0*/  LOP3.LUT P0, RZ, R3, 0x7fffffff, R0, 0xc8, !PT ;  /* 0x7fffffff03ff7812 */ /* 0x000fda000780c800 */
[----:B------:R-:W-:Y:S05]  /*0be0*/  @!P0 BRA `(.L_x_19) ;  /* 0x00000004003c8947 */ /* 0x000fea0003800000 */
[C---:B------:R-:W-:Y:S02]  /*0bf0*/  FSETP.NEU.FTZ.AND P2, PT, |R0|.reuse, +INF , PT ;  /* 0x7f8000000000780b */ /* 0x040fe40003f5d200 */
[----:B------:R-:W-:Y:S02]  /*0c00*/  FSETP.NEU.FTZ.AND P1, PT, |R3|, +INF , PT ;  /* 0x7f8000000300780b */ /* 0x000fe40003f3d200 */
[----:B------:R-:W-:-:S11]  /*0c10*/  FSETP.NEU.FTZ.AND P0, PT, |R0|, +INF , PT ;  /* 0x7f8000000000780b */ /* 0x000fd60003f1d200 */
[----:B------:R-:W-:Y:S05]  /*0c20*/  @!P1 BRA !P2, `(.L_x_19) ;  /* 0x00000004002c9947 */ /* 0x000fea0005000000 */
[----:B------:R-:W-:-:S04]  /*0c30*/  LOP3.LUT P2, RZ, R0, 0x7fffffff, RZ, 0xc0, !PT ;  /* 0x7fffffff00ff7812 */ /* 0x000fc8000784c0ff */
[----:B------:R-:W-:-:S13]  /*0c40*/  PLOP3.LUT P1, PT, P1, P2, PT, 0x2f, 0xf2 ;  /* 0x0000000000f2781c */ /* 0x000fda0000f24577 */
[----:B------:R-:W-:Y:S05]  /*0c50*/  @P1 BRA `(.L_x_20) ;  /* 0x0000000400181947 */ /* 0x000fea0003800000 */
[----:B------:R-:W-:-:S04]  /*0c60*/  LOP3.LUT P1, RZ, R3, 0x7fffffff, RZ, 0xc0, !PT ;  /* 0x7fffffff03ff7812 */ /* 0x000fc8000782c0ff */
[----:B------:R-:W-:-:S13]  /*0c70*/  PLOP3.LUT P0, PT, P0, P1, PT, 0x2f, 0xf2 ;  /* 0x0000000000f2781c */ /* 0x000fda0000702577 */
[----:B------:R-:W-:Y:S05]  /*0c80*/  @P0 BRA `(.L_x_21) ;  /* 0x0000000400000947 */ /* 0x000fea0003800000 */
[----:B------:R-:W-:Y:S02]  /*0c90*/  ISETP.GE.AND P0, PT, R14, RZ, PT ;  /* 0x000000ff0e00720c */ /* 0x000fe40003f06270 */
[----:B------:R-:W-:-:S11]  /*0ca0*/  ISETP.GE.AND P1, PT, R15, RZ, PT ;  /* 0x000000ff0f00720c */ /* 0x000fd60003f26270 */
[----:B------:R-:W-:Y:S01]  /*0cb0*/  @P0 IMAD.MOV.U32 R11, RZ, RZ, RZ ;  /* 0x000000ffff0b0224 */ /* 0x000fe200078e00ff */
[----:B------:R-:W-:Y:S01]  /*0cc0*/  @!P0 MOV R11, 0xffffffc0 ;  /* 0xffffffc0000b8802 */ /* 0x000fe20000000f00 */
[----:B------:R-:W-:Y:S01]  /*0cd0*/  @!P0 FFMA R0, R0, 1.84467440737095516160e+19, RZ ;  /* 0x5f80000000008823 */ /* 0x000fe200000000ff */
[----:B------:R-:W-:-:S03]  /*0ce0*/  @!P1 FFMA R3, R3, 1.84467440737095516160e+19, RZ ;  /* 0x5f80000003039823 */ /* 0x000fc600000000ff */
[----:B------:R-:W-:-:S07]  /*0cf0*/  @!P1 VIADD R11, R11, 0x40 ;  /* 0x000000400b0b9836 */ /* 0x000fce0000000000 */
.L_x_17:
[----:B------:R-:W-:Y:S01]  /*0d00*/  LEA R14, R13, 0xc0800000, 0x17 ;  /* 0xc08000000d0e7811 */ /* 0x000fe200078eb8ff */
[----:B------:R-:W-:Y:S04]  /*0d10*/  BSSY.RECONVERGENT B3, `(.L_x_22) ;  /* 0x0000036000037945 */ /* 0x000fe80003800200 */
[----:B------:R-:W-:Y:S02]  /*0d20*/  IMAD.IADD R15, R3, 0x1, -R14 ;  /* 0x00000001030f7824 */ /* 0x000fe400078e0a0e */
[----:B------:R-:W-:Y:S02]  /*0d30*/  VIADD R14, R18, 0xffffff81 ;  /* 0xffffff81120e7836 */ /* 0x000fe40000000000 */
[----:B------:R-:W0:Y:S01]  /*0d40*/  MUFU.RCP R3, R15 ;  /* 0x0000000f00037308 */ /* 0x000e220000001000 */
[----:B------:R-:W-:Y:S01]  /*0d50*/  FADD.FTZ R17, -R15, -RZ ;  /* 0x800000ff0f117221 */ /* 0x000fe20000010100 */
[C---:B------:R-:W-:Y:S01]  /*0d60*/  IMAD R0, R14.reuse, -0x800000, R0 ;  /* 0xff8000000e007824 */ /* 0x040fe200078e0200 */
[----:B------:R-:W-:-:S04]  /*0d70*/  IADD3 R14, PT, PT, R14, 0x7f, -R13 ;  /* 0x0000007f0e0e7810 */ /* 0x000fc80007ffe80d */
[----:B------:R-:W-:Y:S01]  /*0d80*/  IADD3 R14, PT, PT, R14, R11, RZ ;  /* 0x0000000b0e0e7210 */ /* 0x000fe20007ffe0ff */
[----:B0-----:R-:W-:-:S04]  /*0d90*/  FFMA R18, R3, R17, 1 ;  /* 0x3f80000003127423 */ /* 0x001fc80000000011 */
[----:B------:R-:W-:-:S04]  /*0da0*/  FFMA R3, R3, R18, R3 ;  /* 0x0000001203037223 */ /* 0x000fc80000000003 */
[----:B------:R-:W-:-:S04]  /*0db0*/  FFMA R18, R0, R3, RZ ;  /* 0x0000000300127223 */ /* 0x000fc800000000ff */
[----:B------:R-:W-:-:S04]  /*0dc0*/  FFMA R19, R17, R18, R0 ;  /* 0x0000001211137223 */ /* 0x000fc80000000000 */
[----:B------:R-:W-:-:S04]  /*0dd0*/  FFMA R18, R3, R19, R18 ;  /* 0x0000001303127223 */ /* 0x000fc80000000012 */
[----:B------:R-:W-:-:S04]  /*0de0*/  FFMA R17, R17, R18, R0 ;  /* 0x0000001211117223 */ /* 0x000fc80000000000 */
[----:B------:R-:W-:-:S05]  /*0df0*/  FFMA R0, R3, R17, R18 ;  /* 0x0000001103007223 */ /* 0x000fca0000000012 */
[----:B------:R-:W-:-:S04]  /*0e00*/  SHF.R.U32.HI R13, RZ, 0x17, R0 ;  /* 0x00000017ff0d7819 */ /* 0x000fc80000011600 */
[----:B------:R-:W-:-:S05]  /*0e10*/  LOP3.LUT R13, R13, 0xff, RZ, 0xc0, !PT ;  /* 0x000000ff0d0d7812 */ /* 0x000fca00078ec0ff */
[----:B------:R-:W-:-:S04]  /*0e20*/  IMAD.IADD R15, R13, 0x1, R14 ;  /* 0x000000010d0f7824 */ /* 0x000fc800078e020e */
[----:B------:R-:W-:-:S05]  /*0e30*/  VIADD R11, R15, 0xffffffff ;  /* 0xffffffff0f0b7836 */ /* 0x000fca0000000000 */
[----:B------:R-:W-:-:S13]  /*0e40*/  ISETP.GE.U32.AND P0, PT, R11, 0xfe, PT ;  /* 0x000000fe0b00780c */ /* 0x000fda0003f06070 */
[----:B------:R-:W-:Y:S05]  /*0e50*/  @!P0 BRA `(.L_x_23) ;  /* 0x0000000000808947 */ /* 0x000fea0003800000 */
[----:B------:R-:W-:-:S13]  /*0e60*/  ISETP.GT.AND P0, PT, R15, 0xfe, PT ;  /* 0x000000fe0f00780c */ /* 0x000fda0003f04270 */
[----:B------:R-:W-:Y:S05]  /*0e70*/  @P0 BRA `(.L_x_24) ;  /* 0x00000000006c0947 */ /* 0x000fea0003800000 */
[----:B------:R-:W-:-:S13]  /*0e80*/  ISETP.GE.AND P0, PT, R15, 0x1, PT ;  /* 0x000000010f00780c */ /* 0x000fda0003f06270 */
[----:B------:R-:W-:Y:S05]  /*0e90*/  @P0 BRA `(.L_x_25) ;  /* 0x0000000000740947 */ /* 0x000fea0003800000 */
[----:B------:R-:W-:Y:S02]  /*0ea0*/  ISETP.GE.AND P0, PT, R15, -0x18, PT ;  /* 0xffffffe80f00780c */ /* 0x000fe40003f06270 */
[----:B------:R-:W-:-:S11]  /*0eb0*/  LOP3.LUT R0, R0, 0x80000000, RZ, 0xc0, !PT ;  /* 0x8000000000007812 */ /* 0x000fd600078ec0ff */
[----:B------:R-:W-:Y:S05]  /*0ec0*/  @!P0 BRA `(.L_x_25) ;  /* 0x0000000000688947 */ /* 0x000fea0003800000 */
[CCC-:B------:R-:W-:Y:S01]  /*0ed0*/  FFMA.RZ R11, R3.reuse, R17.reuse, R18.reuse ;  /* 0x00000011030b7223 */ /* 0x1c0fe2000000c012 */
[-CC-:B------:R-:W-:Y:S01]  /*0ee0*/  FFMA.RM R14, R3, R17.reuse, R18.reuse ;  /* 0x00000011030e7223 */ /* 0x180fe20000004012 */
[C---:B------:R-:W-:Y:S02]  /*0ef0*/  ISETP.NE.AND P2, PT, R15.reuse, RZ, PT ;  /* 0x000000ff0f00720c */ /* 0x040fe40003f45270 */
[----:B------:R-:W-:Y:S02]  /*0f00*/  ISETP.NE.AND P1, PT, R15, RZ, PT ;  /* 0x000000ff0f00720c */ /* 0x000fe40003f25270 */
[----:B------:R-:W-:Y:S01]  /*0f10*/  LOP3.LUT R13, R11, 0x7fffff, RZ, 0xc0, !PT ;  /* 0x007fffff0b0d7812 */ /* 0x000fe200078ec0ff */
[----:B------:R-:W-:Y:S01]  /*0f20*/  FFMA.RP R11, R3, R17, R18 ;  /* 0x00000011030b7223 */ /* 0x000fe20000008012 */
[----:B------:R-:W-:Y:S01]  /*0f30*/  IADD3 R18, PT, PT, R15, 0x20, RZ ;  /* 0x000000200f127810 */ /* 0x000fe20007ffe0ff */
[----:B------:R-:W-:Y:S01]  /*0f40*/  IMAD.MOV R3, RZ, RZ, -R15 ;  /* 0x000000ffff037224 */ /* 0x000fe200078e0a0f */
[----:B------:R-:W-:-:S02]  /*0f50*/  LOP3.LUT R13, R13, 0x800000, RZ, 0xfc, !PT ;  /* 0x008000000d0d7812 */ /* 0x000fc400078efcff */
[----:B------:R-:W-:Y:S02]  /*0f60*/  FSETP.NEU.FTZ.AND P0, PT, R11, R14, PT ;  /* 0x0000000e0b00720b */ /* 0x000fe40003f1d000 */
[----:B------:R-:W-:Y:S02]  /*0f70*/  SHF.L.U32 R18, R13, R18, RZ ;  /* 0x000000120d127219 */ /* 0x000fe400000006ff */
[----:B------:R-:W-:Y:S02]  /*0f80*/  SEL R14, R3, RZ, P2 ;  /* 0x000000ff030e7207 */ /* 0x000fe40001000000 */
[----:B------:R-:W-:Y:S02]  /*0f90*/  ISETP.NE.AND P1, PT, R18, RZ, P1 ;  /* 0x000000ff1200720c */ /* 0x000fe40000f25270 */
[----:B------:R-:W-:Y:S02]  /*0fa0*/  SHF.R.U32.HI R14, RZ, R14, R13 ;  /* 0x0000000eff0e7219 */ /* 0x000fe4000001160d */
[----:B------:R-:W-:-:S02]  /*0fb0*/  PLOP3.LUT P0, PT, P0, P1, PT, 0xf8, 0x8f ;  /* 0x00000000008f781c */ /* 0x000fc40000703f70 */
[----:B------:R-:W-:Y:S02]  /*0fc0*/  SHF.R.U32.HI R18, RZ, 0x1, R14 ;  /* 0x00000001ff127819 */ /* 0x000fe4000001160e */
[----:B------:R-:W-:-:S04]  /*0fd0*/  SEL R3, RZ, 0x1, !P0 ;  /* 0x00000001ff037807 */ /* 0x000fc80004000000 */
[----:B------:R-:W-:-:S04]  /*0fe0*/  LOP3.LUT R3, R3, 0x1, R18, 0xf8, !PT ;  /* 0x0000000103037812 */ /* 0x000fc800078ef812 */
[----:B------:R-:W-:-:S05]  /*0ff0*/  LOP3.LUT R3, R3, R14, RZ, 0xc0, !PT ;  /* 0x0000000e03037212 */ /* 0x000fca00078ec0ff */
[----:B------:R-:W-:-:S05]  /*1000*/  IMAD.IADD R3, R18, 0x1, R3 ;  /* 0x0000000112037824 */ /* 0x000fca00078e0203 */
[----:B------:R-:W-:Y:S01]  /*1010*/  LOP3.LUT R0, R3, R0, RZ, 0xfc, !PT ;  /* 0x0000000003007212 */ /* 0x000fe200078efcff */
[----:B------:R-:W-:Y:S06]  /*1020*/  BRA `(.L_x_25) ;  /* 0x0000000000107947 */ /* 0x000fec0003800000 */
.L_x_24:
[----:B------:R-:W-:-:S04]  /*1030*/  LOP3.LUT R0, R0, 0x80000000, RZ, 0xc0, !PT ;  /* 0x8000000000007812 */ /* 0x000fc800078ec0ff */
[----:B------:R-:W-:Y:S01]  /*1040*/  LOP3.LUT R0, R0, 0x7f800000, RZ, 0xfc, !PT ;  /* 0x7f80000000007812 */ /* 0x000fe200078efcff */
[----:B------:R-:W-:Y:S06]  /*1050*/  BRA `(.L_x_25) ;  /* 0x0000000000047947 */ /* 0x000fec0003800000 */
.L_x_23:
[----:B------:R-:W-:-:S07]  /*1060*/  LEA R0, R14, R0, 0x17 ;  /* 0x000000000e007211 */ /* 0x000fce00078eb8ff */
.L_x_25:
[----:B------:R-:W-:Y:S05]  /*1070*/  BSYNC.RECONVERGENT B3 ;  /* 0x0000000000037941 */ /* 0x000fea0003800200 */
.L_x_22:
[----:B------:R-:W-:Y:S05]  /*1080*/  BRA `(.L_x_26) ;  /* 0x0000000000207947 */ /* 0x000fea0003800000 */
.L_x_21:
[----:B------:R-:W-:-:S04]  /*1090*/  LOP3.LUT R0, R3, 0x80000000, R0, 0x48, !PT ;  /* 0x8000000003007812 */ /* 0x000fc800078e4800 */
[----:B------:R-:W-:Y:S01]  /*10a0*/  LOP3.LUT R0, R0, 0x7f800000, RZ, 0xfc, !PT ;  /* 0x7f80000000007812 */ /* 0x000fe200078efcff */
[----:B------:R-:W-:Y:S06]  /*10b0*/  BRA `(.L_x_26) ;  /* 0x0000000000147947 */ /* 0x000fec0003800000 */
.L_x_20:
[----:B------:R-:W-:Y:S01]  /*10c0*/  LOP3.LUT R0, R3, 0x80000000, R0, 0x48, !PT ;  /* 0x8000000003007812 */ /* 0x000fe200078e4800 */
[----:B------:R-:W-:Y:S06]  /*10d0*/  BRA `(.L_x_26) ;  /* 0x00000000000c7947 */ /* 0x000fec0003800000 */
.L_x_19:
[----:B------:R-:W0:Y:S01]  /*10e0*/  MUFU.RSQ R0, -QNAN ;  /* 0xffc0000000007908 */ /* 0x000e220000001400 */
[----:B------:R-:W-:Y:S05]  /*10f0*/  BRA `(.L_x_26) ;  /* 0x0000000000047947 */ /* 0x000fea0003800000 */
.L_x_18:
[----:B------:R-:W-:-:S07]  /*1100*/  FADD.FTZ R0, R0, R3 ;  /* 0x0000000300007221 */ /* 0x000fce0000010000 */
.L_x_26:
[----:B------:R-:W-:Y:S05]  /*1110*/  BSYNC.RECONVERGENT B2 ;  /* 0x0000000000027941 */ /* 0x000fea0003800200 */
.L_x_16:
[----:B------:R-:W-:-:S04]  /*1120*/  IMAD.MOV.U32 R13, RZ, RZ, 0x0 ;  /* 0x00000000ff0d7424 */ /* 0x000fc800078e00ff */
[----:B0-----:R-:W-:Y:S05]  /*1130*/  RET.REL.NODEC R12 `(_ZN6caffe226RowWiseSparseAdagradKernelIlEEviifPfS1_PKT_PKfS6_) ;  /* 0xffffffec0cb07950 */ /* 0x001fea0003c3ffff */
.L_x_27:
[----:B------:R-:W-:-:S00]  /*1140*/  BRA `(.L_x_27) ;  /* 0xfffffffc00fc7947 */ /* 0x000fc0000383ffff */
[----:B------:R-:W-:-:S00]  /*1150*/  NOP ;  /* 0x0000000000007918 */ /* 0x000fc00000000000 */
        /* <DEDUP_REMOVED lines=10> */
.L_x_169:


//--------------------- .text._ZN6caffe226RowWiseSparseAdagradKernelIiEEviifPfS1_PKT_PKfS6_ --------------------------
	.section	.text._ZN6caffe226RowWiseSparseAdagradKernelIiEEviifPfS1_PKT_PKfS6_,"ax",@progbits
	.align	128
        .global         _ZN6caffe226RowWiseSparseAdagradKernelIiEEviifPfS1_PKT_PKfS6_
        .type           _ZN6caffe226RowWiseSparseAdagradKernelIiEEviifPfS1_PKT_PKfS6_,@function
        .size           _ZN6caffe226RowWiseSparseAdagradKernelIiEEviifPfS1_PKT_PKfS6_,(.L_x_171 - _ZN6caffe226RowWiseSparseAdagradKernelIiEEviifPfS1_PKT_PKfS6_)
        .other          _ZN6caffe226RowWiseSparseAdagradKernelIiEEviifPfS1_PKT_PKfS6_,@"STO_CUDA_ENTRY STV_DEFAULT"
_ZN6caffe226RowWiseSparseAdagradKernelIiEEviifPfS1_PKT_PKfS6_:
.text._ZN6caffe226RowWiseSparseAdagradKernelIiEEviifPfS1_PKT_PKfS6_:
        /* <DEDUP_REMOVED lines=17> */
.L_x_42:
[----:B------:R-:W0:Y:S01]  /*0110*/  LDC.64 R4, c[0x0][0x3a0] ;  /* 0x0000e800ff047b82 */ /* 0x000e220000000a00 */
[----:B------:R-:W1:Y:S01]  /*0120*/  LDCU UR4, c[0x0][0x384] ;  /* 0x00007080ff0477ac */ /* 0x000e620008000800 */
[----:B0-----:R-:W-:-:S05]  /*0130*/  IMAD.WIDE R4, R6, 0x4, R4 ;  /* 0x0000000406047825 */ /* 0x001fca00078e0204 */
[----:B------:R0:W5:Y:S01]  /*0140*/  LDG.E R9, desc[UR8][R4.64] ;  /* 0x0000000804097981 */ /* 0x000162000c1e1900 */
[----:B-1----:R-:W-:Y:S01]  /*0150*/  ISETP.GE.AND P0, PT, R2, UR4, PT ;  /* 0x0000000402007c0c */ /* 0x002fe2000bf06270 */
[----:B------:R-:W-:Y:S01]  /*0160*/  BSSY.RECONVERGENT B0, `(.L_x_28) ;  /* 0x000000d000007945 */ /* 0x000fe20003800200 */
[----:B------:R-:W-:-:S11]  /*0170*/  IMAD.MOV.U32 R0, RZ, RZ, RZ ;  /* 0x000000ffff007224 */ /* 0x000fd600078e00ff */
[----:B0-2---:R-:W-:Y:S05]  /*0180*/  @P0 BRA `(.L_x_29) ;  /* 0x0000000000280947 */ /* 0x005fea0003800000 */
[----:B------:R-:W0:Y:S01]  /*0190*/  LDC.64 R10, c[0x0][0x3a8] ;  /* 0x0000ea00ff0a7b82 */ /* 0x000e220000000a00 */
[----:B------:R-:W-:Y:S01]  /*01a0*/  IMAD.MOV.U32 R0, RZ, RZ, RZ ;  /* 0x000000ffff007224 */ /* 0x000fe200078e00ff */
[----:B------:R-:W-:-:S07]  /*01b0*/  MOV R3, R2 ;  /* 0x0000000200037202 */ /* 0x000fce0000000f00 */
.L_x_30:
[----:B------:R-:W-:-:S04]  /*01c0*/  IMAD R5, R6, UR4, R3 ;  /* 0x0000000406057c24 */ /* 0x000fc8000f8e0203 */
[----:B0-----:R-:W-:-:S06]  /*01d0*/  IMAD.WIDE R4, R5, 0x4, R10 ;  /* 0x0000000405047825 */ /* 0x001fcc00078e020a */
[----:B------:R-:W2:Y:S01]  /*01e0*/  LDG.E R5, desc[UR8][R4.64] ;  /* 0x0000000804057981 */ /* 0x000ea2000c1e1900 */
[----:B------:R-:W-:-:S05]  /*01f0*/  VIADD R3, R3, UR7 ;  /* 0x0000000703037c36 */ /* 0x000fca0008000000 */
[----:B------:R-:W-:Y:S01]  /*0200*/  ISETP.GE.AND P0, PT, R3, UR4, PT ;  /* 0x0000000403007c0c */ /* 0x000fe2000bf06270 */
[----:B--2---:R-:W-:-:S12]  /*0210*/  FFMA R0, R5, R5, R0 ;  /* 0x0000000505007223 */ /* 0x004fd80000000000 */
[----:B------:R-:W-:Y:S05]  /*0220*/  @!P0 BRA `(.L_x_30) ;  /* 0xfffffffc00e48947 */ /* 0x000fea000383ffff */
.L_x_29:
[----:B------:R-:W-:Y:S05]  /*0230*/  BSYNC.RECONVERGENT B0 ;  /* 0x0000000000007941 */ /* 0x000fea0003800200 */
.L_x_28:
[----:B------:R-:W0:Y:S01]  /*0240*/  SHFL.DOWN P0, R3, R0, 0x1, 0x1f ;  /* 0x08201f0000037f89 */ /* 0x000e220000000000 */
[----:B------:R-:W-:Y:S01]  /*0250*/  ISETP.NE.AND P2, PT, R14, RZ, PT ;  /* 0x000000ff0e00720c */ /* 0x000fe20003f45270 */
[----:B------:R-:W-:Y:S01]  /*0260*/  BSSY.RECONVERGENT B0, `(.L_x_31) ;  /* 0x0000030000007945 */ /* 0x000fe20003800200 */
[----:B-----5:R-:W-:Y:S01]  /*0270*/  SHF.R.S32.HI R16, RZ, 0x1f, R9 ;  /* 0x0000001fff107819 */ /* 0x020fe20000011409 */
[----:B0-----:R-:W-:-:S05]  /*0280*/  @P0 FADD R3, R3, R0 ;  /* 0x0000000003030221 */ /* 0x001fca0000000000 */
[----:B------:R-:W0:Y:S02]  /*0290*/  SHFL.DOWN P0, R4, R3, 0x2, 0x1f ;  /* 0x08401f0003047f89 */ /* 0x000e240000000000 */
[----:B0-----:R-:W-:-:S05]  /*02a0*/  @P0 FADD R4, R3, R4 ;  /* 0x0000000403040221 */ /* 0x001fca0000000000 */
[----:B------:R-:W0:Y:S02]  /*02b0*/  SHFL.DOWN P0, R5, R4, 0x4, 0x1f ;  /* 0x08801f0004057f89 */ /* 0x000e240000000000 */
[----:B0-----:R-:W-:Y:S01]  /*02c0*/  @P0 FADD R5, R4, R5 ;  /* 0x0000000504050221 */ /* 0x001fe20000000000 */
[----:B------:R-:W-:-:S04]  /*02d0*/  ISETP.NE.AND P0, PT, R2, RZ, PT ;  /* 0x000000ff0200720c */ /* 0x000fc80003f05270 */
[----:B------:R-:W0:Y:S09]  /*02e0*/  SHFL.DOWN P1, R10, R5, 0x8, 0x1f ;  /* 0x09001f00050a7f89 */ /* 0x000e320000020000 */
[----:B------:R-:W1:Y:S01]  /*02f0*/  @!P0 S2R R13, SR_CgaCtaId ;  /* 0x00000000000d8919 */ /* 0x000e620000008800 */
[----:B------:R-:W-:Y:S01]  /*0300*/  @!P0 MOV R0, 0x400 ;  /* 0x0000040000008802 */ /* 0x000fe20000000f00 */
[----:B0-----:R-:W-:-:S05]  /*0310*/  @P1 FADD R10, R5, R10 ;  /* 0x0000000a050a1221 */ /* 0x001fca0000000000 */
[----:B------:R-:W0:Y:S01]  /*0320*/  SHFL.DOWN P1, R11, R10, 0x10, 0x1f ;  /* 0x0a001f000a0b7f89 */ /* 0x000e220000020000 */
[----:B-1----:R-:W-:Y:S02]  /*0330*/  @!P0 LEA R15, R13, R0, 0x18 ;  /* 0x000000000d0f8211 */ /* 0x002fe400078ec0ff */
[----:B------:R-:W1:Y:S01]  /*0340*/  LDC.64 R12, c[0x0][0x398] ;  /* 0x0000e600ff0c7b82 */ /* 0x000e620000000a00 */
[----:B0-----:R-:W-:Y:S01]  /*0350*/  @P1 FADD R11, R10, R11 ;  /* 0x0000000b0a0b1221 */ /* 0x001fe20000000000 */
[----:B------:R-:W-:-:S04]  /*0360*/  ISETP.NE.AND P1, PT, R2, RZ, PT ;  /* 0x000000ff0200720c */ /* 0x000fc80003f25270 */
[----:B------:R-:W-:Y:S02]  /*0370*/  @!P2 STS [R8+0x4], R11 ;  /* 0x0000040b0800a388 */ /* 0x000fe40000000800 */
[----:B------:R-:W-:Y:S06]  /*0380*/  BAR.SYNC.DEFER_BLOCKING 0x0 ;  /* 0x0000000000007b1d */ /* 0x000fec0000010000 */
[----:B------:R-:W0:Y:S04]  /*0390*/  @!P0 LDS.64 R4, [R15+0x8] ;  /* 0x000008000f048984 */ /* 0x000e280000000a00 */
[----:B------:R-:W2:Y:S01]  /*03a0*/  @!P0 LDS R3, [R15+0x10] ;  /* 0x000010000f038984 */ /* 0x000ea20000000800 */
[----:B0-----:R-:W-:Y:S01]  /*03b0*/  @!P0 FADD R0, R11, R4 ;  /* 0x000000040b008221 */ /* 0x001fe20000000000 */
[----:B-1----:R-:W-:-:S03]  /*03c0*/  LEA R4, P2, R9, R12, 0x2 ;  /* 0x0000000c09047211 */ /* 0x002fc600078410ff */
        /* <DEDUP_REMOVED lines=16> */
[----:B------:R-:W-:Y:S05]  /*04d0*/  CALL.REL.NOINC `($__internal_3_$__cuda_sm3x_div_rn_noftz_f32_slowpath) ;  /* 0x0000000400687944 */ /* 0x000fea0003c00000 */
.L_x_34:
[----:B------:R-:W-:Y:S05]  /*04e0*/  BSYNC.RECONVERGENT B1 ;  /* 0x0000000000017941 */ /* 0x000fea0003800200 */
.L_x_33:
[----:B------:R-:W2:Y:S01]  /*04f0*/  LDG.E R3, desc[UR8][R4.64] ;  /* 0x0000000804037981 */ /* 0x000ea2000c1e1900 */
[----:B------:R-:W0:Y:S01]  /*0500*/  S2UR UR5, SR_CgaCtaId ;  /* 0x00000000000579c3 */ /* 0x000e220000008800 */
[----:B------:R-:W-:Y:S02]  /*0510*/  UMOV UR4, 0x400 ;  /* 0x0000040000047882 */ /* 0x000fe40000000000 */
[----:B0-----:R-:W-:-:S09]  /*0520*/  ULEA UR4, UR5, UR4, 0x18 ;  /* 0x0000000405047291 */ /* 0x001fd2000f8ec0ff */
[----:B------:R0:W-:Y:S01]  /*0530*/  STS [UR4+0x18], R0 ;  /* 0x00001800ff007988 */ /* 0x0001e20008000804 */
[----:B--2---:R-:W-:-:S05]  /*0540*/  FADD R3, R3, R0 ;  /* 0x0000000003037221 */ /* 0x004fca0000000000 */
[----:B------:R0:W-:Y:S02]  /*0550*/  STG.E desc[UR8][R4.64], R3 ;  /* 0x0000000304007986 */ /* 0x0001e4000c101908 */
.L_x_32:
[----:B------:R-:W-:Y:S05]  /*0560*/  BSYNC.RECONVERGENT B0 ;  /* 0x0000000000007941 */ /* 0x000fea0003800200 */
.L_x_31:
[----:B------:R-:W1:Y:S01]  /*0570*/  LDCU UR4, c[0x0][0x384] ;  /* 0x00007080ff0477ac */ /* 0x000e620008000800 */
[----:B------:R-:W-:Y:S01]  /*0580*/  BSSY.RECONVERGENT B0, `(.L_x_35) ;  /* 0x0000031000007945 */ /* 0x000fe20003800200 */
[----:B------:R-:W2:Y:S01]  /*0590*/  LDCU UR5, c[0x0][0x384] ;  /* 0x00007080ff0577ac */ /* 0x000ea20008000800 */
[----:B------:R-:W-:Y:S01]  /*05a0*/  BAR.SYNC.DEFER_BLOCKING 0x0 ;  /* 0x0000000000007b1d */ /* 0x000fe20000010000 */
[----:B-1----:R-:W-:-:S13]  /*05b0*/  ISETP.GE.AND P0, PT, R2, UR4, PT ;  /* 0x0000000402007c0c */ /* 0x002fda000bf06270 */
[----:B--2---:R-:W-:Y:S05]  /*05c0*/  @P0 BRA `(.L_x_36) ;  /* 0x0000000000b00947 */ /* 0x004fea0003800000 */
[----:B------:R-:W0:Y:S02]  /*05d0*/  LDG.E R12, desc[UR8][R4.64] ;  /* 0x00000008040c7981 */ /* 0x000e24000c1e1900 */
[----:B0-----:R-:W-:Y:S01]  /*05e0*/  IADD3 R0, PT, PT, R12, -0xd000000, RZ ;  /* 0xf30000000c007810 */ /* 0x001fe20007ffe0ff */
[----:B------:R0:W1:Y:S03]  /*05f0*/  MUFU.RSQ R11, R12 ;  /* 0x0000000c000b7308 */ /* 0x0000660000001400 */
[----:B------:R-:W-:-:S13]  /*0600*/  ISETP.GT.U32.AND P0, PT, R0, 0x727fffff, PT ;  /* 0x727fffff0000780c */ /* 0x000fda0003f04070 */
[----:B0-----:R-:W-:Y:S05]  /*0610*/  @!P0 BRA `(.L_x_37) ;  /* 0x00000000000c8947 */ /* 0x001fea0003800000 */
[----:B------:R-:W-:-:S07]  /*0620*/  MOV R10, 0x640 ;  /* 0x00000640000a7802 */ /* 0x000fce0000000f00 */
[----:B-1----:R-:W-:Y:S05]  /*0630*/  CALL.REL.NOINC `($__internal_2_$__cuda_sm20_sqrt_rn_f32_slowpath) ;  /* 0x0000000000b07944 */ /* 0x002fea0003c00000 */
[----:B------:R-:W-:Y:S05]  /*0640*/  BRA `(.L_x_38) ;  /* 0x0000000000107947 */ /* 0x000fea0003800000 */
.L_x_37:
[----:B-1----:R-:W-:Y:S01]  /*0650*/  FMUL.FTZ R3, R12, R11 ;  /* 0x0000000b0c037220 */ /* 0x002fe20000410000 */
[----:B------:R-:W-:-:S03]  /*0660*/  FMUL.FTZ R4, R11, 0.5 ;  /* 0x3f0000000b047820 */ /* 0x000fc60000410000 */
[----:B------:R-:W-:-:S04]  /*0670*/  FFMA R0, -R3, R3, R12 ;  /* 0x0000000303007223 */ /* 0x000fc8000000010c */
[----:B------:R-:W-:-:S07]  /*0680*/  FFMA R3, R0, R4, R3 ;  /* 0x0000000400037223 */ /* 0x000fce0000000003 */
.L_x_38:
        /* <DEDUP_REMOVED lines=13> */
[----:B------:R-:W-:Y:S01]  /*0760*/  IMAD.MOV.U32 R3, RZ, RZ, R13 ;  /* 0x000000ffff037224 */ /* 0x000fe200078e000d */
[----:B------:R-:W-:-:S07]  /*0770*/  MOV R10, 0x790 ;  /* 0x00000790000a7802 */ /* 0x000fce0000000f00 */
[----:B------:R-:W-:Y:S05]  /*0780*/  CALL.REL.NOINC `($__internal_3_$__cuda_sm3x_div_rn_noftz_f32_slowpath) ;  /* 0x0000000000bc7944 */ /* 0x000fea0003c00000 */
[----:B------:R-:W-:-:S07]  /*0790*/  IMAD.MOV.U32 R3, RZ, RZ, R0 ;  /* 0x000000ffff037224 */ /* 0x000fce00078e0000 */
.L_x_40:
[----:B------:R-:W-:Y:S05]  /*07a0*/  BSYNC.RECONVERGENT B1 ;  /* 0x0000000000017941 */ /* 0x000fea0003800200 */
.L_x_39:
[----:B------:R-:W0:Y:S01]  /*07b0*/  LDC.64 R4, c[0x0][0x3a8] ;  /* 0x0000ea00ff047b82 */ /* 0x000e220000000a00 */
[----:B------:R-:W-:-:S07]  /*07c0*/  IMAD.MOV.U32 R0, RZ, RZ, R2 ;  /* 0x000000ffff007224 */ /* 0x000fce00078e0002 */
[----:B------:R-:W1:Y:S02]  /*07d0*/  LDC.64 R10, c[0x0][0x390] ;  /* 0x0000e400ff0a7b82 */ /* 0x000e640000000a00 */
.L_x_41:
[--C-:B------:R-:W-:Y:S02]  /*07e0*/  IMAD R17, R6, UR5, R0.reuse ;  /* 0x0000000506117c24 */ /* 0x100fe4000f8e0200 */
[----:B--2---:R-:W-:Y:S02]  /*07f0*/  IMAD R13, R9, UR5, R0 ;  /* 0x00000005090d7c24 */ /* 0x004fe4000f8e0200 */
[----:B0-----:R-:W-:-:S04]  /*0800*/  IMAD.WIDE R16, R17, 0x4, R4 ;  /* 0x0000000411107825 */ /* 0x001fc800078e0204 */
[----:B-1----:R-:W-:Y:S02]  /*0810*/  IMAD.WIDE R12, R13, 0x4, R10 ;  /* 0x000000040d0c7825 */ /* 0x002fe400078e020a */
[----:B------:R-:W2:Y:S04]  /*0820*/  LDG.E R16, desc[UR8][R16.64] ;  /* 0x0000000810107981 */ /* 0x000ea8000c1e1900 */
[----:B------:R-:W2:Y:S01]  /*0830*/  LDG.E R15, desc[UR8][R12.64] ;  /* 0x000000080c0f7981 */ /* 0x000ea2000c1e1900 */
[----:B------:R-:W-:-:S04]  /*0840*/  IADD3 R0, PT, PT, R0, UR7, RZ ;  /* 0x0000000700007c10 */ /* 0x000fc8000fffe0ff */
[----:B------:R-:W-:Y:S01]  /*0850*/  ISETP.GE.AND P0, PT, R0, UR5, PT ;  /* 0x0000000500007c0c */ /* 0x000fe2000bf06270 */
[----:B--2---:R-:W-:-:S05]  /*0860*/  FFMA R15, R16, R3, R15 ;  /* 0x00000003100f7223 */ /* 0x004fca000000000f */
[----:B------:R2:W-:Y:S07]  /*0870*/  STG.E desc[UR8][R12.64], R15 ;  /* 0x0000000f0c007986 */ /* 0x0005ee000c101908 */
[----:B------:R-:W-:Y:S05]  /*0880*/  @!P0 BRA `(.L_x_41) ;  /* 0xfffffffc00d48947 */ /* 0x000fea000383ffff */
.L_x_36:
[----:B------:R-:W-:Y:S05]  /*0890*/  BSYNC.RECONVERGENT B0 ;  /* 0x0000000000007941 */ /* 0x000fea0003800200 */
.L_x_35:
[----:B0-----:R-:W0:Y:S01]  /*08a0*/  LDC R3, c[0x0][0x370] ;  /* 0x0000dc00ff037b82 */ /* 0x001e220000000800 */
[----:B------:R-:W1:Y:S01]  /*08b0*/  LDCU UR4, c[0x0][0x380] ;  /* 0x00007000ff0477ac */ /* 0x000e620008000800 */
[----:B0-----:R-:W-:-:S05]  /*08c0*/  IMAD.IADD R6, R3, 0x1, R6 ;  /* 0x0000000103067824 */ /* 0x001fca00078e0206 */
[----:B-1----:R-:W-:-:S13]  /*08d0*/  ISETP.GE.AND P0, PT, R6, UR4, PT ;  /* 0x0000000406007c0c */ /* 0x002fda000bf06270 */
[----:B------:R-:W-:Y:S05]  /*08e0*/  @!P0 BRA `(.L_x_42) ;  /* 0xfffffff800088947 */ /* 0x000fea000383ffff */
[----:B------:R-:W-:Y:S05]  /*08f0*/  EXIT ;  /* 0x000000000000794d */ /* 0x000fea0003800000 */
        .weak           $__internal_2_$__cuda_sm20_sqrt_rn_f32_slowpath
        .type           $__internal_2_$__cuda_sm20_sqrt_rn_f32_slowpath,@function
        .size           $__internal_2_$__cuda_sm20_sqrt_rn_f32_slowpath,($__internal_3_$__cuda_sm3x_div_rn_noftz_f32_slowpath - $__internal_2_$__cuda_sm20_sqrt_rn_f32_slowpath)
$__internal_2_$__cuda_sm20_sqrt_rn_f32_slowpath:
        /* <DEDUP_REMOVED lines=21> */
.L_x_43:
[----:B------:R-:W-:Y:S02]  /*0a50*/  HFMA2 R5, -RZ, RZ, 0, 0 ;  /* 0x00000000ff057431 */ /* 0x000fe400000001ff */
[----:B------:R-:W-:-:S04]  /*0a60*/  IMAD.MOV.U32 R4, RZ, RZ, R10 ;  /* 0x000000ffff047224 */ /* 0x000fc800078e000a */
[----:B------:R-:W-:Y:S05]  /*0a70*/  RET.REL.NODEC R4 `(_ZN6caffe226RowWiseSparseAdagradKernelIiEEviifPfS1_PKT_PKfS6_) ;  /* 0xfffffff404607950 */ /* 0x000fea0003c3ffff */
        .weak           $__internal_3_$__cuda_sm3x_div_rn_noftz_f32_slowpath
        .type           $__internal_3_$__cuda_sm3x_div_rn_noftz_f32_slowpath,@function
        .size           $__internal_3_$__cuda_sm3x_div_rn_noftz_f32_slowpath,(.L_x_171 - $__internal_3_$__cuda_sm3x_div_rn_noftz_f32_slowpath)
$__internal_3_$__cuda_sm3x_div_rn_noftz_f32_slowpath:
[----:B------:R-:W-:Y:S01]  /*0a80*/  SHF.R.U32.HI R12, RZ, 0x17, R3 ;  /* 0x00000017ff0c7819 */ /* 0x000fe20000011603 */
[----:B------:R-:W-:Y:S01]  /*0a90*/  BSSY.RECONVERGENT B2, `(.L_x_44) ;  /* 0x0000062000027945 */ /* 0x000fe20003800200 */
[----:B------:R-:W-:Y:S02]  /*0aa0*/  SHF.R.U32.HI R11, RZ, 0x17, R0 ;  /* 0x00000017ff0b7819 */ /* 0x000fe40000011600 */
[----:B------:R-:W-:Y:S02]  /*0ab0*/  LOP3.LUT R12, R12, 0xff, RZ, 0xc0, !PT ;  /* 0x000000ff0c0c7812 */ /* 0x000fe400078ec0ff */
[----:B------:R-:W-:-:S03]  /*0ac0*/  LOP3.LUT R17, R11, 0xff, RZ, 0xc0, !PT ;  /* 0x000000ff0b117812 */ /* 0x000fc600078ec0ff */
[----:B------:R-:W-:Y:S02]  /*0ad0*/  VIADD R15, R12, 0xffffffff ;  /* 0xffffffff0c0f7836 */ /* 0x000fe40000000000 */
[----:B------:R-:W-:-:S03]  /*0ae0*/  VIADD R13, R17, 0xffffffff ;  /* 0xffffffff110d7836 */ /* 0x000fc60000000000 */
[----:B------:R-:W-:-:S04]  /*0af0*/  ISETP.GT.U32.AND P0, PT, R15, 0xfd, PT ;  /* 0x000000fd0f00780c */ /* 0x000fc80003f04070 */
[----:B------:R-:W-:-:S13]  /*0b00*/  ISETP.GT.U32.OR P0, PT, R13, 0xfd, P0 ;  /* 0x000000fd0d00780c */ /* 0x000fda0000704470 */
[----:B------:R-:W-:Y:S01]  /*0b10*/  @!P0 MOV R11, RZ ;  /* 0x000000ff000b8202 */ /* 0x000fe20000000f00 */
        /* <DEDUP_REMOVED lines=19> */
[----:B------:R-:W-:Y:S02]  /*0c50*/  @P0 IMAD.MOV.U32 R11, RZ, RZ, RZ ;  /* 0x000000ffff0b0224 */ /* 0x000fe400078e00ff */
[----:B------:R-:W-:Y:S01]  /*0c60*/  @!P0 FFMA R0, R0, 1.84467440737095516160e+19, RZ ;  /* 0x5f80000000008823 */ /* 0x000fe200000000ff */
[----:B------:R-:W-:Y:S02]  /*0c70*/  @!P0 IMAD.MOV.U32 R11, RZ, RZ, -0x40 ;  /* 0xffffffc0ff0b8424 */ /* 0x000fe400078e00ff */
[----:B------:R-:W-:-:S03]  /*0c80*/  @!P1 FFMA R3, R3, 1.84467440737095516160e+19, RZ ;  /* 0x5f80000003039823 */ /* 0x000fc600000000ff */
[----:B------:R-:W-:-:S07]  /*0c90*/  @!P1 IADD3 R11, PT, PT, R11, 0x40, RZ ;  /* 0x000000400b0b9810 */ /* 0x000fce0007ffe0ff */
.L_x_45:
        /* <DEDUP_REMOVED lines=30> */
[C---:B------:R-:W-:Y:S01]  /*0e80*/  IADD3 R16, PT, PT, R15.reuse, 0x20, RZ ;  /* 0x000000200f107810 */ /* 0x040fe20007ffe0ff */
[CCC-:B------:R-:W-:Y:S01]  /*0e90*/  FFMA.RM R12, R20.reuse, R18.reuse, R13.reuse ;  /* 0x00000012140c7223 */ /* 0x1c0fe2000000400d */
[----:B------:R-:W-:Y:S02]  /*0ea0*/  ISETP.NE.AND P2, PT, R15, RZ, PT ;  /* 0x000000ff0f00720c */ /* 0x000fe40003f45270 */
[----:B------:R-:W-:Y:S01]  /*0eb0*/  LOP3.LUT R11, R3, 0x7fffff, RZ, 0xc0, !PT ;  /* 0x007fffff030b7812 */ /* 0x000fe200078ec0ff */
[----:B------:R-:W-:Y:S01]  /*0ec0*/  FFMA.RP R3, R20, R18, R13 ;  /* 0x0000001214037223 */ /* 0x000fe2000000800d */
[----:B------:R-:W-:Y:S01]  /*0ed0*/  IMAD.MOV R13, RZ, RZ, -R15 ;  /* 0x000000ffff0d7224 */ /* 0x000fe200078e0a0f */
[----:B------:R-:W-:Y:S02]  /*0ee0*/  ISETP.NE.AND P1, PT, R15, RZ, PT ;  /* 0x000000ff0f00720c */ /* 0x000fe40003f25270 */
        /* <DEDUP_REMOVED lines=14> */
.L_x_52:
[----:B------:R-:W-:-:S04]  /*0fd0*/  LOP3.LUT R0, R0, 0x80000000, RZ, 0xc0, !PT ;  /* 0x8000000000007812 */ /* 0x000fc800078ec0ff */
[----:B------:R-:W-:Y:S01]  /*0fe0*/  LOP3.LUT R0, R0, 0x7f800000, RZ, 0xfc, !PT ;  /* 0x7f80000000007812 */ /* 0x000fe200078efcff */
[----:B------:R-:W-:Y:S06]  /*0ff0*/  BRA `(.L_x_53) ;  /* 0x0000000000047947 */ /* 0x000fec0003800000 */
.L_x_51:
[----:B------:R-:W-:-:S07]  /*1000*/  LEA R0, R12, R0, 0x17 ;  /* 0x000000000c007211 */ /* 0x000fce00078eb8ff */
.L_x_53:
[----:B------:R-:W-:Y:S05]  /*1010*/  BSYNC.RECONVERGENT B3 ;  /* 0x0000000000037941 */ /* 0x000fea0003800200 */
.L_x_50:
[----:B------:R-:W-:Y:S05]  /*1020*/  BRA `(.L_x_54) ;  /* 0x0000000000207947 */ /* 0x000fea0003800000 */
.L_x_49:
[----:B------:R-:W-:-:S04]  /*1030*/  LOP3.LUT R0, R3, 0x80000000, R0, 0x48, !PT ;  /* 0x8000000003007812 */ /* 0x000fc800078e4800 */
[----:B------:R-:W-:Y:S01]  /*1040*/  LOP3.LUT R0, R0, 0x7f800000, RZ, 0xfc, !PT ;  /* 0x7f80000000007812 */ /* 0x000fe200078efcff */
[----:B------:R-:W-:Y:S06]  /*1050*/  BRA `(.L_x_54) ;  /* 0x0000000000147947 */ /* 0x000fec0003800000 */
.L_x_48:
[----:B------:R-:W-:Y:S01]  /*1060*/  LOP3.LUT R0, R3, 0x80000000, R0, 0x48, !PT ;  /* 0x8000000003007812 */ /* 0x000fe200078e4800 */
[----:B------:R-:W-:Y:S06]  /*1070*/  BRA `(.L_x_54) ;  /* 0x00000000000c7947 */ /* 0x000fec0003800000 */
.L_x_47:
[----:B------:R-:W0:Y:S01]  /*1080*/  MUFU.RSQ R0, -QNAN ;  /* 0xffc0000000007908 */ /* 0x000e220000001400 */
[----:B------:R-:W-:Y:S05]  /*1090*/  BRA `(.L_x_54) ;  /* 0x0000000000047947 */ /* 0x000fea0003800000 */
.L_x_46:
[----:B------:R-:W-:-:S07]  /*10a0*/  FADD.FTZ R0, R0, R3 ;  /* 0x0000000300007221 */ /* 0x000fce0000010000 */
.L_x_54:
[----:B------:R-:W-:Y:S05]  /*10b0*/  BSYNC.RECONVERGENT B2 ;  /* 0x0000000000027941 */ /* 0x000fea0003800200 */
.L_x_44:
[----:B------:R-:W-:-:S04]  /*10c0*/  IMAD.MOV.U32 R11, RZ, RZ, 0x0 ;  /* 0x00000000ff0b7424 */ /* 0x000fc800078e00ff */
[----:B0-----:R-:W-:Y:S05]  /*10d0*/  RET.REL.NODEC R10 `(_ZN6caffe226RowWiseSparseAdagradKernelIiEEviifPfS1_PKT_PKfS6_) ;  /* 0xffffffec0ac87950 */ /* 0x001fea0003c3ffff */
.L_x_55:
        /* <DEDUP_REMOVED lines=10> */
.L_x_171:


//--------------------- .text._ZN6caffe219SparseAdagradKernelIlN3c104HalfEEEvmmfPT0_S4_PKT_PKfS9_ --------------------------
	.section	.text._ZN6caffe219SparseAdagradKernelIlN3c104HalfEEEvmmfPT0_S4_PKT_PKfS9_,"ax",@progbits
	.align	128
        .global         _ZN6caffe219SparseAdagradKernelIlN3c104HalfEEEvmmfPT0_S4_PKT_PKfS9_
        .type           _ZN6caffe219SparseAdagradKernelIlN3c104HalfEEEvmmfPT0_S4_PKT_PKfS9_,@function
        .size           _ZN6caffe219SparseAdagradKernelIlN3c104HalfEEEvmmfPT0_S4_PKT_PKfS9_,(.L_x_175 - _ZN6caffe219SparseAdagradKernelIlN3c104HalfEEEvmmfPT0_S4_PKT_PKfS9_)
        .other          _ZN6caffe219SparseAdagradKernelIlN3c104HalfEEEvmmfPT0_S4_PKT_PKfS9_,@"STO_CUDA_ENTRY STV_DEFAULT"
_ZN6caffe219SparseAdagradKernelIlN3c104HalfEEEvmmfPT0_S4_PKT_PKfS9_:
.text._ZN6caffe219SparseAdagradKernelIlN3c104HalfEEEvmmfPT0_S4_PKT_PKfS9_:
[----:B------:R-:W-:Y:S01]  /*0000*/  LDC R1, c[0x0][0x37c] ;  /* 0x0000df00ff017b82 */ /* 0x000fe20000000800 */
[----:B------:R-:W0:Y:S01]  /*0010*/  S2R R6, SR_CTAID.X ;  /* 0x0000000000067919 */ /* 0x000e220000002500 */
[----:B------:R-:W0:Y:S01]  /*0020*/  LDCU UR4, c[0x0][0x360] ;  /* 0x00006c00ff0477ac */ /* 0x000e220008000800 */
[----:B------:R-:W0:Y:S01]  /*0030*/  S2R R3, SR_TID.X ;  /* 0x0000000000037919 */ /* 0x000e220000002100 */
[----:B------:R-:W1:Y:S01]  /*0040*/  LDCU.64 UR6, c[0x0][0x380] ;  /* 0x00007000ff0677ac */ /* 0x000e620008000a00 */
[----:B0-----:R-:W-:-:S05]  /*0050*/  IMAD R6, R6, UR4, R3 ;  /* 0x0000000406067c24 */ /* 0x001fca000f8e0203 */
[----:B-1----:R-:W-:-:S04]  /*0060*/  ISETP.GE.U32.AND P0, PT, R6, UR6, PT ;  /* 0x0000000606007c0c */ /* 0x002fc8000bf06070 */
[----:B------:R-:W-:-:S13]  /*0070*/  ISETP.GE.U32.AND.EX P0, PT, RZ, UR7, PT, P0 ;  /* 0x00000007ff007c0c */ /* 0x000fda000bf06100 */
[----:B------:R-:W-:Y:S05]  /*0080*/  @P0 EXIT ;  /* 0x000000000000094d */ /* 0x000fea0003800000 */
[----:B------:R-:W0:Y:S01]  /*0090*/  LDC.64 R4, c[0x0][0x3b8] ;  /* 0x0000ee00ff047b82 */ /* 0x000e220000000a00 */
[----:B------:R-:W0:Y:S01]  /*00a0*/  LDCU.64 UR6, c[0x0][0x358] ;  /* 0x00006b00ff0677ac */ /* 0x000e220008000a00 */
[----:B------:R-:W1:Y:S01]  /*00b0*/  LDCU UR5, c[0x0][0x370] ;  /* 0x00006e00ff0577ac */ /* 0x000e620008000800 */
[----:B------:R-:W-:Y:S01]  /*00c0*/  BSSY.RECONVERGENT B0, `(.L_x_56) ;  /* 0x000006f000007945 */ /* 0x000fe20003800200 */
[----:B------:R-:W2:Y:S01]  /*00d0*/  LDCU UR8, c[0x0][0x38c] ;  /* 0x00007180ff0877ac */ /* 0x000ea20008000800 */
[----:B------:R-:W3:Y:S01]  /*00e0*/  LDCU UR9, c[0x0][0x388] ;  /* 0x00007100ff0977ac */ /* 0x000ee20008000800 */
[----:B------:R-:W4:Y:S01]  /*00f0*/  LDCU UR16, c[0x0][0x390] ;  /* 0x00007200ff1077ac */ /* 0x000f220008000800 */
[----:B------:R-:W0:Y:S02]  /*0100*/  LDCU.64 UR22, c[0x0][0x388] ;  /* 0x00007100ff1677ac */ /* 0x000e240008000a00 */
[----:B0-----:R0:W5:Y:S01]  /*0110*/  LDG.E R4, desc[UR6][R4.64] ;  /* 0x0000000604047981 */ /* 0x001162000c1e1900 */
[----:B------:R-:W2:Y:S01]  /*0120*/  LDCU.64 UR24, c[0x0][0x380] ;  /* 0x00007000ff1877ac */ /* 0x000ea20008000a00 */
[----:B------:R-:W2:Y:S01]  /*0130*/  LDCU.64 UR10, c[0x0][0x3b0] ;  /* 0x00007600ff0a77ac */ /* 0x000ea20008000a00 */
[----:B------:R-:W2:Y:S01]  /*0140*/  LDCU.64 UR18, c[0x0][0x398] ;  /* 0x00007300ff1277ac */ /* 0x000ea20008000a00 */
[----:B0-----:R-:W-:Y:S01]  /*0150*/  IMAD.MOV.U32 R5, RZ, RZ, RZ ;  /* 0x000000ffff057224 */ /* 0x001fe200078e00ff */
[----:B------:R-:W0:Y:S01]  /*0160*/  LDCU.128 UR12, c[0x0][0x3a0] ;  /* 0x00007400ff0c77ac */ /* 0x000e220008000c00 */
[----:B-1-34-:R-:W-:-:S12]  /*0170*/  UIMAD UR4, UR4, UR5, URZ ;  /* 0x00000005040472a4 */ /* 0x01afd8000f8e02ff */
.L_x_65:
[----:B-12---:R-:W-:Y:S01]  /*0180*/  LOP3.LUT R0, R5, UR8, RZ, 0xfc, !PT ;  /* 0x0000000805007c12 */ /* 0x006fe2000f8efcff */
[----:B------:R-:W-:Y:S03]  /*0190*/  BSSY.RECONVERGENT B1, `(.L_x_57) ;  /* 0x0000023000017945 */ /* 0x000fe60003800200 */
[----:B------:R-:W-:-:S13]  /*01a0*/  ISETP.NE.U32.AND P0, PT, R0, RZ, PT ;  /* 0x000000ff0000720c */ /* 0x000fda0003f05070 */
[----:B------:R-:W-:Y:S05]  /*01b0*/  @!P0 BRA `(.L_x_58) ;  /* 0x0000000000248947 */ /* 0x000fea0003800000 */
[----:B------:R-:W-:-:S07]  /*01c0*/  MOV R0, 0x1e0 ;  /* 0x000001e000007802 */ /* 0x000fce0000000f00 */
[----:B0----5:R-:W-:Y:S05]  /*01d0*/  CALL.REL.NOINC `($__internal_4_$__cuda_sm20_div_u64) ;  /* 0x00000004007c7944 */ /* 0x021fea0003c00000 */
[----:B------:R-:W-:Y:S01]  /*01e0*/  IMAD.MOV.U32 R2, RZ, RZ, R7 ;  /* 0x000000ffff027224 */ /* 0x000fe200078e0007 */
[----:B------:R-:W-:Y:S01]  /*01f0*/  MOV R0, 0x220 ;  /* 0x0000022000007802 */ /* 0x000fe20000000f00 */
[----:B------:R-:W-:-:S07]  /*0200*/  IMAD.MOV.U32 R3, RZ, RZ, R8 ;  /* 0x000000ffff037224 */ /* 0x000fce00078e0008 */
[----:B------:R-:W-:Y:S05]  /*0210*/  CALL.REL.NOINC `($__internal_5_$__cuda_sm20_rem_u64) ;  /* 0x0000000800847944 */ /* 0x000fea0003c00000 */
[----:B------:R-:W-:Y:S01]  /*0220*/  MOV R8, R7 ;  /* 0x0000000700087202 */ /* 0x000fe20000000f00 */
[----:B------:R-:W-:Y:S01]  /*0230*/  IMAD.MOV.U32 R9, RZ, RZ, R10 ;  /* 0x000000ffff097224 */ /* 0x000fe200078e000a */
[----:B------:R-:W-:Y:S06]  /*0240*/  BRA `(.L_x_59) ;  /* 0x00000000005c7947 */ /* 0x000fec0003800000 */
.L_x_58:
[----:B------:R-:W1:Y:S01]  /*0250*/  I2F.U32.RP R0, UR9 ;  /* 0x0000000900007d06 */ /* 0x000e620008209000 */
[----:B------:R-:W-:-:S07]  /*0260*/  LOP3.LUT R9, RZ, UR9, RZ, 0x33, !PT ;  /* 0x00000009ff097c12 */ /* 0x000fce000f8e33ff */
[----:B-1----:R-:W1:Y:S02]  /*0270*/  MUFU.RCP R0, R0 ;  /* 0x0000000000007308 */ /* 0x002e640000001000 */
[----:B-1----:R-:W-:-:S06]  /*0280*/  VIADD R2, R0, 0xffffffe ;  /* 0x0ffffffe00027836 */ /* 0x002fcc0000000000 */
[----:B------:R1:W2:Y:S02]  /*0290*/  F2I.FTZ.U32.TRUNC.NTZ R3, R2 ;  /* 0x0000000200037305 */ /* 0x0002a4000021f000 */
[----:B-1----:R-:W-:Y:S02]  /*02a0*/  HFMA2 R2, -RZ, RZ, 0, 0 ;  /* 0x00000000ff027431 */ /* 0x002fe400000001ff */
[----:B--2---:R-:W-:-:S04]  /*02b0*/  IMAD.MOV R7, RZ, RZ, -R3 ;  /* 0x000000ffff077224 */ /* 0x004fc800078e0a03 */
[----:B------:R-:W-:-:S04]  /*02c0*/  IMAD R7, R7, UR9, RZ ;  /* 0x0000000907077c24 */ /* 0x000fc8000f8e02ff */
[----:B------:R-:W-:-:S06]  /*02d0*/  IMAD.HI.U32 R3, R3, R7, R2 ;  /* 0x0000000703037227 */ /* 0x000fcc00078e0002 */
[----:B------:R-:W-:-:S04]  /*02e0*/  IMAD.HI.U32 R3, R3, R6, RZ ;  /* 0x0000000603037227 */ /* 0x000fc800078e00ff */
[----:B------:R-:W-:-:S04]  /*02f0*/  IMAD.MOV R7, RZ, RZ, -R3 ;  /* 0x000000ffff077224 */ /* 0x000fc800078e0a03 */
[----:B------:R-:W-:-:S05]  /*0300*/  IMAD R8, R7, UR9, R6 ;  /* 0x0000000907087c24 */ /* 0x000fca000f8e0206 */
[----:B------:R-:W-:-:S13]  /*0310*/  ISETP.GE.U32.AND P0, PT, R8, UR9, PT ;  /* 0x0000000908007c0c */ /* 0x000fda000bf06070 */
[----:B------:R-:W-:Y:S02]  /*0320*/  @P0 VIADD R8, R8, -UR9 ;  /* 0x8000000908080c36 */ /* 0x000fe40008000000 */
[----:B------:R-:W-:Y:S01]  /*0330*/  @P0 VIADD R3, R3, 0x1 ;  /* 0x0000000103030836 */ /* 0x000fe20000000000 */
[----:B------:R-:W-:Y:S02]  /*0340*/  ISETP.NE.U32.AND P0, PT, RZ, UR9, PT ;  /* 0x00000009ff007c0c */ /* 0x000fe4000bf05070 */
[----:B------:R-:W-:-:S13]  /*0350*/  ISETP.GE.U32.AND P1, PT, R8, UR9, PT ;  /* 0x0000000908007c0c */ /* 0x000fda000bf26070 */
[----:B------:R-:W-:Y:S01]  /*0360*/  @P1 VIADD R8, R8, -UR9 ;  /* 0x8000000908081c36 */ /* 0x000fe20008000000 */
[----:B------:R-:W-:-:S04]  /*0370*/  @P1 IADD3 R3, PT, PT, R3, 0x1, RZ ;  /* 0x0000000103031810 */ /* 0x000fc80007ffe0ff */
[C---:B------:R-:W-:Y:S01]  /*0380*/  SEL R2, R9.reuse, R3, !P0 ;  /* 0x0000000309027207 */ /* 0x040fe20004000000 */
[----:B------:R-:W-:Y:S01]  /*0390*/  IMAD.MOV.U32 R3, RZ, RZ, RZ ;  /* 0x000000ffff037224 */ /* 0x000fe200078e00ff */
[----:B------:R-:W-:Y:S01]  /*03a0*/  SEL R8, R9, R8, !P0 ;  /* 0x0000000809087207 */ /* 0x000fe20004000000 */
[----:B------:R-:W-:-:S07]  /*03b0*/  IMAD.MOV.U32 R9, RZ, RZ, RZ ;  /* 0x000000ffff097224 */ /* 0x000fce00078e00ff */
.L_x_59:
[----:B0-----:R-:W-:Y:S05]  /*03c0*/  BSYNC.RECONVERGENT B1 ;  /* 0x0000000000017941 */ /* 0x001fea0003800200 */
.L_x_57:
[----:B------:R-:W-:-:S04]  /*03d0*/  LEA R12, P0, R2, UR14, 0x3 ;  /* 0x0000000e020c7c11 */ /* 0x000fc8000f8018ff */
[----:B------:R-:W-:-:S05]  /*03e0*/  LEA.HI.X R13, R2, UR15, R3, 0x3, P0 ;  /* 0x0000000f020d7c11 */ /* 0x000fca00080f1c03 */
[----:B------:R-:W2:Y:S01]  /*03f0*/  LDG.E.64 R2, desc[UR6][R12.64] ;  /* 0x000000060c027981 */ /* 0x000ea2000c1e1b00 */
[----:B------:R-:W-:-:S04]  /*0400*/  LEA R10, P0, R6, UR10, 0x2 ;  /* 0x0000000a060a7c11 */ /* 0x000fc8000f8010ff */
[----:B------:R-:W-:-:S05]  /*0410*/  LEA.HI.X R11, R6, UR11, R5, 0x2, P0 ;  /* 0x0000000b060b7c11 */ /* 0x000fca00080f1405 */
[----:B------:R-:W3:Y:S01]  /*0420*/  LDG.E R0, desc[UR6][R10.64] ;  /* 0x000000060a007981 */ /* 0x000ee2000c1e1900 */
[----:B--2---:R-:W-:Y:S02]  /*0430*/  IMAD R3, R3, UR22, RZ ;  /* 0x0000001603037c24 */ /* 0x004fe4000f8e02ff */
[----:B------:R-:W-:-:S04]  /*0440*/  IMAD.WIDE.U32 R8, R2, UR22, R8 ;  /* 0x0000001602087c25 */ /* 0x000fc8000f8e0008 */
[----:B------:R-:W-:Y:S01]  /*0450*/  IMAD R3, R2, UR23, R3 ;  /* 0x0000001702037c24 */ /* 0x000fe2000f8e0203 */
[----:B------:R-:W-:-:S03]  /*0460*/  SHF.L.U32 R7, R8, 0x1, RZ ;  /* 0x0000000108077819 */ /* 0x000fc600000006ff */
[----:B------:R-:W-:Y:S01]  /*0470*/  IMAD.IADD R3, R9, 0x1, R3 ;  /* 0x0000000109037824 */ /* 0x000fe200078e0203 */
[----:B------:R-:W-:-:S04]  /*0480*/  IADD3 R2, P1, PT, R7, UR12, RZ ;  /* 0x0000000c07027c10 */ /* 0x000fc8000ff3e0ff */
[----:B------:R-:W-:-:S04]  /*0490*/  SHF.L.U64.HI R8, R8, 0x1, R3 ;  /* 0x0000000108087819 */ /* 0x000fc80000010203 */
[----:B------:R-:W-:-:S05]  /*04a0*/  IADD3.X R3, PT, PT, R8, UR13, RZ, P1, !PT ;  /* 0x0000000d08037c10 */ /* 0x000fca0008ffe4ff */
[----:B------:R-:W2:Y:S02]  /*04b0*/  LDG.E.U16 R9, desc[UR6][R2.64] ;  /* 0x0000000602097981 */ /* 0x000ea4000c1e1500 */
[----:B--2---:R-:W-:-:S05]  /*04c0*/  HADD2.F32 R9, -RZ, R9.H0_H0 ;  /* 0x20000009ff097230 */ /* 0x004fca0000004100 */
[----:B---3--:R-:W-:-:S05]  /*04d0*/  FFMA R15, R0, R0, R9 ;  /* 0x00000000000f7223 */ /* 0x008fca0000000009 */
[----:B------:R-:W-:-:S04]  /*04e0*/  F2FP.F16.F32.PACK_AB R0, RZ, R15 ;  /* 0x0000000fff00723e */ /* 0x000fc800000000ff */
[----:B------:R-:W-:-:S05]  /*04f0*/  PRMT R13, R0, 0x7610, R13 ;  /* 0x00007610000d7816 */ /* 0x000fca000000000d */
[----:B------:R0:W-:Y:S04]  /*0500*/  STG.E.U16 desc[UR6][R2.64], R13 ;  /* 0x0000000d02007986 */ /* 0x0001e8000c101506 */
[----:B------:R-:W2:Y:S01]  /*0510*/  LDG.E R9, desc[UR6][R10.64] ;  /* 0x000000060a097981 */ /* 0x000ea2000c1e1900 */
[----:B------:R-:W-:Y:S01]  /*0520*/  VIADD R0, R15, 0xf3000000 ;  /* 0xf30000000f007836 */ /* 0x000fe20000000000 */
[----:B------:R0:W1:Y:S04]  /*0530*/  MUFU.RSQ R12, R15 ;  /* 0x0000000f000c7308 */ /* 0x0000680000001400 */
[----:B------:R-:W-:Y:S01]  /*0540*/  ISETP.GT.U32.AND P0, PT, R0, 0x727fffff, PT ;  /* 0x727fffff0000780c */ /* 0x000fe20003f04070 */
[----:B------:R-:W-:Y:S01]  /*0550*/  BSSY.RECONVERGENT B1, `(.L_x_60) ;  /* 0x000000b000017945 */ /* 0x000fe20003800200 */
[----:B--2--5:R-:W-:-:S11]  /*0560*/  FMUL R0, R4, R9 ;  /* 0x0000000904007220 */ /* 0x024fd60000400000 */
[----:B01----:R-:W-:Y:S05]  /*0570*/  @!P0 BRA `(.L_x_61) ;  /* 0x0000000000108947 */ /* 0x003fea0003800000 */
[----:B------:R-:W-:-:S07]  /*0580*/  MOV R13, 0x5a0 ;  /* 0x000005a0000d7802 */ /* 0x000fce0000000f00 */
[----:B------:R-:W-:Y:S05]  /*0590*/  CALL.REL.NOINC `($__internal_6_$__cuda_sm20_sqrt_rn_f32_slowpath) ;  /* 0x0000000800ac7944 */ /* 0x000fea0003c00000 */
[----:B------:R-:W-:Y:S01]  /*05a0*/  IMAD.MOV.U32 R2, RZ, RZ, R9 ;  /* 0x000000ffff027224 */ /* 0x000fe200078e0009 */
[----:B------:R-:W-:Y:S06]  /*05b0*/  BRA `(.L_x_62) ;  /* 0x0000000000107947 */ /* 0x000fec0003800000 */
.L_x_61:
[----:B------:R-:W-:Y:S01]  /*05c0*/  FMUL.FTZ R2, R15, R12 ;  /* 0x0000000c0f027220 */ /* 0x000fe20000410000 */
[----:B------:R-:W-:-:S03]  /*05d0*/  FMUL.FTZ R9, R12, 0.5 ;  /* 0x3f0000000c097820 */ /* 0x000fc60000410000 */
[----:B------:R-:W-:-:S04]  /*05e0*/  FFMA R3, -R2, R2, R15 ;  /* 0x0000000202037223 */ /* 0x000fc8000000010f */
[----:B------:R-:W-:-:S07]  /*05f0*/  FFMA R2, R3, R9, R2 ;  /* 0x0000000903027223 */ /* 0x000fce0000000002 */
.L_x_62:
[----:B------:R-:W-:Y:S05]  /*0600*/  BSYNC.RECONVERGENT B1 ;  /* 0x0000000000017941 */ /* 0x000fea0003800200 */
.L_x_60:
[----:B------:R-:W-:Y:S01]  /*0610*/  FADD R13, R2, UR16 ;  /* 0x00000010020d7e21 */ /* 0x000fe20008000000 */
[----:B------:R-:W-:Y:S03]  /*0620*/  BSSY.RECONVERGENT B1, `(.L_x_63) ;  /* 0x000000c000017945 */ /* 0x000fe60003800200 */
[----:B------:R-:W0:Y:S08]  /*0630*/  MUFU.RCP R2, R13 ;  /* 0x0000000d00027308 */ /* 0x000e300000001000 */
[----:B------:R-:W1:Y:S01]  /*0640*/  FCHK P0, R0, R13 ;  /* 0x0000000d00007302 */ /* 0x000e620000000000 */
[----:B0-----:R-:W-:-:S04]  /*0650*/  FFMA R3, -R13, R2, 1 ;  /* 0x3f8000000d037423 */ /* 0x001fc80000000102 */
[----:B------:R-:W-:-:S04]  /*0660*/  FFMA R3, R2, R3, R2 ;  /* 0x0000000302037223 */ /* 0x000fc80000000002 */
[----:B------:R-:W-:-:S04]  /*0670*/  FFMA R2, R0, R3, RZ ;  /* 0x0000000300027223 */ /* 0x000fc800000000ff */
[----:B------:R-:W-:-:S04]  /*0680*/  FFMA R9, -R13, R2, R0 ;  /* 0x000000020d097223 */ /* 0x000fc80000000100 */
[----:B------:R-:W-:Y:S01]  /*0690*/  FFMA R9, R3, R9, R2 ;  /* 0x0000000903097223 */ /* 0x000fe20000000002 */
[----:B-1----:R-:W-:Y:S06]  /*06a0*/  @!P0 BRA `(.L_x_64) ;  /* 0x00000000000c8947 */ /* 0x002fec0003800000 */
[----:B------:R-:W-:-:S07]  /*06b0*/  MOV R2, 0x6d0 ;  /* 0x000006d000027802 */ /* 0x000fce0000000f00 */
[----:B------:R-:W-:Y:S05]  /*06c0*/  CALL.REL.NOINC `($__internal_7_$__cuda_sm3x_div_rn_noftz_f32_slowpath) ;  /* 0x0000000800c07944 */ /* 0x000fea0003c00000 */
[----:B------:R-:W-:-:S07]  /*06d0*/  MOV R9, R0 ;  /* 0x0000000000097202 */ /* 0x000fce0000000f00 */
.L_x_64:
[----:B------:R-:W-:Y:S05]  /*06e0*/  BSYNC.RECONVERGENT B1 ;  /* 0x0000000000017941 */ /* 0x000fea0003800200 */
.L_x_63:
[----:B------:R-:W-:-:S04]  /*06f0*/  IADD3 R2, P0, PT, R7, UR18, RZ ;  /* 0x0000001207027c10 */ /* 0x000fc8000ff1e0ff */
[----:B------:R-:W-:-:S05]  /*0700*/  IADD3.X R3, PT, PT, R8, UR19, RZ, P0, !PT ;  /* 0x0000001308037c10 */ /* 0x000fca00087fe4ff */
[----:B------:R-:W2:Y:S01]  /*0710*/  LDG.E.U16 R0, desc[UR6][R2.64] ;  /* 0x0000000602007981 */ /* 0x000ea2000c1e1500 */
[----:B------:R-:W-:-:S05]  /*0720*/  IADD3 R6, P0, PT, R6, UR4, RZ ;  /* 0x0000000406067c10 */ /* 0x000fca000ff1e0ff */
[----:B------:R-:W-:Y:S01]  /*0730*/  IMAD.X R5, RZ, RZ, R5, P0 ;  /* 0x000000ffff057224 */ /* 0x000fe200000e0605 */
[----:B------:R-:W-:-:S04]  /*0740*/  ISETP.GE.U32.AND P0, PT, R6, UR24, PT ;  /* 0x0000001806007c0c */ /* 0x000fc8000bf06070 */
[----:B------:R-:W-:Y:S01]  /*0750*/  ISETP.GE.U32.AND.EX P0, PT, R5, UR25, PT, P0 ;  /* 0x0000001905007c0c */ /* 0x000fe2000bf06100 */
[----:B--2---:R-:W-:-:S05]  /*0760*/  HADD2.F32 R0, -RZ, R0.H0_H0 ;  /* 0x20000000ff007230 */ /* 0x004fca0000004100 */
[----:B------:R-:W-:-:S05]  /*0770*/  FADD R0, R0, R9 ;  /* 0x0000000900007221 */ /* 0x000fca0000000000 */
[----:B------:R-:W-:-:S05]  /*0780*/  F2FP.F16.F32.PACK_AB R0, RZ, R0 ;  /* 0x00000000ff00723e */ /* 0x000fca00000000ff */
[----:B------:R1:W-:Y:S01]  /*0790*/  STG.E.U16 desc[UR6][R2.64], R0 ;  /* 0x0000000002007986 */ /* 0x0003e2000c101506 */
[----:B------:R-:W-:Y:S05]  /*07a0*/  @!P0 BRA `(.L_x_65) ;  /* 0xfffffff800748947 */ /* 0x000fea000383ffff */
[----:B------:R-:W-:Y:S05]  /*07b0*/  BSYNC.RECONVERGENT B0 ;  /* 0x0000000000007941 */ /* 0x000fea0003800200 */
.L_x_56:
[----:B------:R-:W-:Y:S05]  /*07c0*/  EXIT ;  /* 0x000000000000794d */ /* 0x000fea0003800000 */
        .weak           $__internal_4_$__cuda_sm20_div_u64
        .type           $__internal_4_$__cuda_sm20_div_u64,@function
        .size           $__internal_4_$__cuda_sm20_div_u64,($__internal_5_$__cuda_sm20_rem_u64 - $__internal_4_$__cuda_sm20_div_u64)
$__internal_4_$__cuda_sm20_div_u64:
[----:B------:R-:W0:Y:S01]  /*07d0*/  LDCU.64 UR20, c[0x0][0x388] ;  /* 0x00007100ff1477ac */ /* 0x000e220008000a00 */
[----:B------:R-:W1:Y:S01]  /*07e0*/  LDC.64 R2, c[0x0][0x388] ;  /* 0x0000e200ff027b82 */ /* 0x000e620000000a00 */
[----:B0-----:R-:W0:Y:S08]  /*07f0*/  I2F.U64.RP R7, UR20 ;  /* 0x0000001400077d12 */ /* 0x001e300008309000 */
[----:B0-----:R-:W0:Y:S02]  /*0800*/  MUFU.RCP R7, R7 ;  /* 0x0000000700077308 */ /* 0x001e240000001000 */
[----:B0-----:R-:W-:-:S06]  /*0810*/  VIADD R8, R7, 0x1ffffffe ;  /* 0x1ffffffe07087836 */ /* 0x001fcc0000000000 */
[----:B------:R-:W1:Y:S02]  /*0820*/  F2I.U64.TRUNC R8, R8 ;  /* 0x0000000800087311 */ /* 0x000e64000020d800 */
[----:B-1----:R-:W-:-:S04]  /*0830*/  IMAD.WIDE.U32 R10, R8, R2, RZ ;  /* 0x00000002080a7225 */ /* 0x002fc800078e00ff */
[----:B------:R-:W-:Y:S01]  /*0840*/  IMAD R11, R8, R3, R11 ;  /* 0x00000003080b7224 */ /* 0x000fe200078e020b */
[----:B------:R-:W-:-:S03]  /*0850*/  IADD3 R13, P0, PT, RZ, -R10, RZ ;  /* 0x8000000aff0d7210 */ /* 0x000fc60007f1e0ff */
[----:B------:R-:W-:Y:S02]  /*0860*/  IMAD R11, R9, R2, R11 ;  /* 0x00000002090b7224 */ /* 0x000fe400078e020b */
[----:B------:R-:W-:-:S04]  /*0870*/  IMAD.HI.U32 R10, R8, R13, RZ ;  /* 0x0000000d080a7227 */ /* 0x000fc800078e00ff */
[----:B------:R-:W-:Y:S01]  /*0880*/  IMAD.X R15, RZ, RZ, ~R11, P0 ;  /* 0x000000ffff0f7224 */ /* 0x000fe200000e0e0b */
[----:B------:R-:W-:-:S03]  /*0890*/  MOV R11, R8 ;  /* 0x00000008000b7202 */ /* 0x000fc60000000f00 */
[-C--:B------:R-:W-:Y:S02]  /*08a0*/  IMAD R17, R9, R15.reuse, RZ ;  /* 0x0000000f09117224 */ /* 0x080fe400078e02ff */
[----:B------:R-:W-:-:S04]  /*08b0*/  IMAD.WIDE.U32 R10, P0, R8, R15, R10 ;  /* 0x0000000f080a7225 */ /* 0x000fc8000780000a */
[----:B------:R-:W-:-:S04]  /*08c0*/  IMAD.HI.U32 R7, R9, R15, RZ ;  /* 0x0000000f09077227 */ /* 0x000fc800078e00ff */
[----:B------:R-:W-:-:S04]  /*08d0*/  IMAD.HI.U32 R10, P1, R9, R13, R10 ;  /* 0x0000000d090a7227 */ /* 0x000fc8000782000a */
[----:B------:R-:W-:Y:S01]  /*08e0*/  IMAD.X R7, R7, 0x1, R9, P0 ;  /* 0x0000000107077824 */ /* 0x000fe200000e0609 */
[----:B------:R-:W-:-:S04]  /*08f0*/  IADD3 R11, P2, PT, R17, R10, RZ ;  /* 0x0000000a110b7210 */ /* 0x000fc80007f5e0ff */
[----:B------:R-:W-:Y:S01]  /*0900*/  IADD3.X R7, PT, PT, RZ, RZ, R7, P2, P1 ;  /* 0x000000ffff077210 */ /* 0x000fe200017e2407 */
[----:B------:R-:W-:-:S04]  /*0910*/  IMAD.WIDE.U32 R8, R11, R2, RZ ;  /* 0x000000020b087225 */ /* 0x000fc800078e00ff */
[----:B------:R-:W-:Y:S01]  /*0920*/  IMAD R9, R11, R3, R9 ;  /* 0x000000030b097224 */ /* 0x000fe200078e0209 */
[----:B------:R-:W-:-:S03]  /*0930*/  IADD3 R13, P0, PT, RZ, -R8, RZ ;  /* 0x80000008ff0d7210 */ /* 0x000fc60007f1e0ff */
[----:B------:R-:W-:Y:S02]  /*0940*/  IMAD R9, R7, R2, R9 ;  /* 0x0000000207097224 */ /* 0x000fe400078e0209 */
[----:B------:R-:W-:-:S04]  /*0950*/  IMAD.HI.U32 R10, R11, R13, RZ ;  /* 0x0000000d0b0a7227 */ /* 0x000fc800078e00ff */
[----:B------:R-:W-:Y:S02]  /*0960*/  IMAD.X R8, RZ, RZ, ~R9, P0 ;  /* 0x000000ffff087224 */ /* 0x000fe400000e0e09 */
[----:B------:R-:W-:Y:S02]  /*0970*/  HFMA2 R9, -RZ, RZ, 0, 0 ;  /* 0x00000000ff097431 */ /* 0x000fe400000001ff */
[----:B------:R-:W-:-:S04]  /*0980*/  IMAD.WIDE.U32 R10, P0, R11, R8, R10 ;  /* 0x000000080b0a7225 */ /* 0x000fc8000780000a */
[C---:B------:R-:W-:Y:S02]  /*0990*/  IMAD R12, R7.reuse, R8, RZ ;  /* 0x00000008070c7224 */ /* 0x040fe400078e02ff */
[----:B------:R-:W-:-:S04]  /*09a0*/  IMAD.HI.U32 R11, P1, R7, R13, R10 ;  /* 0x0000000d070b7227 */ /* 0x000fc8000782000a */
[----:B------:R-:W-:Y:S01]  /*09b0*/  IMAD.HI.U32 R8, R7, R8, RZ ;  /* 0x0000000807087227 */ /* 0x000fe200078e00ff */
[----:B------:R-:W-:-:S03]  /*09c0*/  IADD3 R11, P2, PT, R12, R11, RZ ;  /* 0x0000000b0c0b7210 */ /* 0x000fc60007f5e0ff */
[----:B------:R-:W-:Y:S02]  /*09d0*/  IMAD.X R7, R8, 0x1, R7, P0 ;  /* 0x0000000108077824 */ /* 0x000fe400000e0607 */
[----:B------:R-:W-:-:S03]  /*09e0*/  IMAD.HI.U32 R8, R11, R6, RZ ;  /* 0x000000060b087227 */ /* 0x000fc600078e00ff */
[----:B------:R-:W-:Y:S01]  /*09f0*/  IADD3.X R7, PT, PT, RZ, RZ, R7, P2, P1 ;  /* 0x000000ffff077210 */ /* 0x000fe200017e2407 */
[----:B------:R-:W-:-:S04]  /*0a00*/  IMAD.WIDE.U32 R8, R11, R5, R8 ;  /* 0x000000050b087225 */ /* 0x000fc800078e0008 */
[C---:B------:R-:W-:Y:S02]  /*0a10*/  IMAD R11, R7.reuse, R5, RZ ;  /* 0x00000005070b7224 */ /* 0x040fe400078e02ff */
[----:B------:R-:W-:-:S04]  /*0a20*/  IMAD.HI.U32 R8, P0, R7, R6, R8 ;  /* 0x0000000607087227 */ /* 0x000fc80007800008 */
[----:B------:R-:W-:Y:S01]  /*0a30*/  IMAD.HI.U32 R7, R7, R5, RZ ;  /* 0x0000000507077227 */ /* 0x000fe200078e00ff */
[----:B------:R-:W-:-:S03]  /*0a40*/  IADD3 R11, P1, PT, R11, R8, RZ ;  /* 0x000000080b0b7210 */ /* 0x000fc60007f3e0ff */
[----:B------:R-:W-:Y:S02]  /*0a50*/  IMAD.X R7, RZ, RZ, R7, P0 ;  /* 0x000000ffff077224 */ /* 0x000fe400000e0607 */
[----:B------:R-:W-:-:S04]  /*0a60*/  IMAD.WIDE.U32 R8, R11, R2, RZ ;  /* 0x000000020b087225 */ /* 0x000fc800078e00ff */
[----:B------:R-:W-:Y:S01]  /*0a70*/  IMAD.X R7, RZ, RZ, R7, P1 ;  /* 0x000000ffff077224 */ /* 0x000fe200008e0607 */
[----:B------:R-:W-:Y:S01]  /*0a80*/  IADD3 R15, P1, PT, -R8, R6, RZ ;  /* 0x00000006080f7210 */ /* 0x000fe20007f3e1ff */
[----:B------:R-:W-:-:S03]  /*0a90*/  IMAD R9, R11, R3, R9 ;  /* 0x000000030b097224 */ /* 0x000fc600078e0209 */
[-C--:B------:R-:W-:Y:S01]  /*0aa0*/  ISETP.GE.U32.AND P0, PT, R15, R2.reuse, PT ;  /* 0x000000020f00720c */ /* 0x080fe20003f06070 */
[-C--:B------:R-:W-:Y:S01]  /*0ab0*/  IMAD R8, R7, R2.reuse, R9 ;  /* 0x0000000207087224 */ /* 0x080fe200078e0209 */
[----:B------:R-:W-:-:S03]  /*0ac0*/  IADD3 R13, P2, PT, R15, -R2, RZ ;  /* 0x800000020f0d7210 */ /* 0x000fc60007f5e0ff */
[----:B------:R-:W-:Y:S01]  /*0ad0*/  IMAD.X R14, R5, 0x1, ~R8, P1 ;  /* 0x00000001050e7824 */ /* 0x000fe200008e0e08 */
[----:B------:R-:W-:-:S04]  /*0ae0*/  IADD3 R10, P1, PT, R11, 0x1, RZ ;  /* 0x000000010b0a7810 */ /* 0x000fc80007f3e0ff */
[CC--:B------:R-:W-:Y:S01]  /*0af0*/  ISETP.GE.U32.AND.EX P0, PT, R14.reuse, R3.reuse, PT, P0 ;  /* 0x000000030e00720c */ /* 0x0c0fe20003f06100 */
[----:B------:R-:W-:Y:S01]  /*0b00*/  IMAD.X R8, RZ, RZ, R7, P1 ;  /* 0x000000ffff087224 */ /* 0x000fe200008e0607 */
[----:B------:R-:W-:Y:S02]  /*0b10*/  IADD3.X R12, PT, PT, R14, ~R3, RZ, P2, !PT ;  /* 0x800000030e0c7210 */ /* 0x000fe400017fe4ff */
[----:B------:R-:W-:Y:S02]  /*0b20*/  SEL R10, R10, R11, P0 ;  /* 0x0000000b0a0a7207 */ /* 0x000fe40000000000 */
[----:B------:R-:W-:Y:S02]  /*0b30*/  SEL R13, R13, R15, P0 ;  /* 0x0000000f0d0d7207 */ /* 0x000fe40000000000 */
[----:B------:R-:W-:Y:S02]  /*0b40*/  SEL R9, R8, R7, P0 ;  /* 0x0000000708097207 */ /* 0x000fe40000000000 */
[----:B------:R-:W-:-:S02]  /*0b50*/  IADD3 R7, P2, PT, R10, 0x1, RZ ;  /* 0x000000010a077810 */ /* 0x000fc40007f5e0ff */
[----:B------:R-:W-:Y:S02]  /*0b60*/  SEL R12, R12, R14, P0 ;  /* 0x0000000e0c0c7207 */ /* 0x000fe40000000000 */
[----:B------:R-:W-:Y:S01]  /*0b70*/  ISETP.GE.U32.AND P0, PT, R13, R2, PT ;  /* 0x000000020d00720c */ /* 0x000fe20003f06070 */
[----:B------:R-:W-:Y:S01]  /*0b80*/  IMAD.X R8, RZ, RZ, R9, P2 ;  /* 0x000000ffff087224 */ /* 0x000fe200010e0609 */
[----:B------:R-:W-:Y:S01]  /*0b90*/  ISETP.NE.U32.AND P1, PT, R2, RZ, PT ;  /* 0x000000ff0200720c */ /* 0x000fe20003f25070 */
[----:B------:R-:W-:Y:S01]  /*0ba0*/  IMAD.MOV.U32 R2, RZ, RZ, R0 ;  /* 0x000000ffff027224 */ /* 0x000fe200078e0000 */
[----:B------:R-:W-:Y:S02]  /*0bb0*/  ISETP.GE.U32.AND.EX P0, PT, R12, R3, PT, P0 ;  /* 0x000000030c00720c */ /* 0x000fe40003f06100 */
[----:B------:R-:W-:Y:S02]  /*0bc0*/  ISETP.NE.AND.EX P1, PT, R3, RZ, PT, P1 ;  /* 0x000000ff0300720c */ /* 0x000fe40003f25310 */
[----:B------:R-:W-:-:S02]  /*0bd0*/  MOV R3, 0x0 ;  /* 0x0000000000037802 */ /* 0x000fc40000000f00 */
[----:B------:R-:W-:Y:S02]  /*0be0*/  SEL R7, R7, R10, P0 ;  /* 0x0000000a07077207 */ /* 0x000fe40000000000 */
[----:B------:R-:W-:Y:S02]  /*0bf0*/  SEL R8, R8, R9, P0 ;  /* 0x0000000908087207 */ /* 0x000fe40000000000 */
[----:B------:R-:W-:Y:S02]  /*0c00*/  SEL R7, R7, 0xffffffff, P1 ;  /* 0xffffffff07077807 */ /* 0x000fe40000800000 */
[----:B------:R-:W-:Y:S01]  /*0c10*/  SEL R8, R8, 0xffffffff, P1 ;  /* 0xffffffff08087807 */ /* 0x000fe20000800000 */
[----:B------:R-:W-:Y:S06]  /*0c20*/  RET.REL.NODEC R2 `(_ZN6caffe219SparseAdagradKernelIlN3c104HalfEEEvmmfPT0_S4_PKT_PKfS9_) ;  /* 0xfffffff002f47950 */ /* 0x000fec0003c3ffff */
        .weak           $__internal_5_$__cuda_sm20_rem_u64
        .type           $__internal_5_$__cuda_sm20_rem_u64,@function
        .size           $__internal_5_$__cuda_sm20_rem_u64,($__internal_6_$__cuda_sm20_sqrt_rn_f32_slowpath - $__internal_5_$__cuda_sm20_rem_u64)
$__internal_5_$__cuda_sm20_rem_u64:
        /* <DEDUP_REMOVED lines=26> */
[----:B------:R-:W-:Y:S02]  /*0dd0*/  IMAD.MOV.U32 R11, RZ, RZ, RZ ;  /* 0x000000ffff0b7224 */ /* 0x000fe400078e00ff */
[----:B------:R-:W-:-:S04]  /*0de0*/  IMAD.WIDE.U32 R12, P0, R13, R10, R12 ;  /* 0x0000000a0d0c7225 */ /* 0x000fc8000780000c */
[C---:B------:R-:W-:Y:S02]  /*0df0*/  IMAD R14, R7.reuse, R10, RZ ;  /* 0x0000000a070e7224 */ /* 0x040fe400078e02ff */
[----:B------:R-:W-:-:S04]  /*0e00*/  IMAD.HI.U32 R13, P1, R7, R15, R12 ;  /* 0x0000000f070d7227 */ /* 0x000fc8000782000c */
[----:B------:R-:W-:Y:S01]  /*0e10*/  IMAD.HI.U32 R10, R7, R10, RZ ;  /* 0x0000000a070a7227 */ /* 0x000fe200078e00ff */
[----:B------:R-:W-:-:S04]  /*0e20*/  IADD3 R13, P2, PT, R14, R13, RZ ;  /* 0x0000000d0e0d7210 */ /* 0x000fc80007f5e0ff */
[----:B------:R-:W-:Y:S01]  /*0e30*/  IADD3.X R7, PT, PT, R10, R7, RZ, P0, !PT ;  /* 0x000000070a077210 */ /* 0x000fe200007fe4ff */
        /* <DEDUP_REMOVED lines=8> */
[----:B------:R-:W-:-:S03]  /*0ec0*/  IMAD.WIDE.U32 R10, R13, R8, RZ ;  /* 0x000000080d0a7225 */ /* 0x000fc600078e00ff */
[----:B------:R-:W-:Y:S01]  /*0ed0*/  IADD3.X R7, PT, PT, RZ, R7, RZ, P1, !PT ;  /* 0x00000007ff077210 */ /* 0x000fe20000ffe4ff */
[----:B------:R-:W-:Y:S01]  /*0ee0*/  IMAD R13, R13, R9, R11 ;  /* 0x000000090d0d7224 */ /* 0x000fe200078e020b */
[----:B------:R-:W-:-:S03]  /*0ef0*/  IADD3 R15, P1, PT, -R10, R6, RZ ;  /* 0x000000060a0f7210 */ /* 0x000fc60007f3e1ff */
[-C--:B------:R-:W-:Y:S01]  /*0f00*/  IMAD R10, R7, R8.reuse, R13 ;  /* 0x00000008070a7224 */ /* 0x080fe200078e020d */
[----:B------:R-:W-:-:S03]  /*0f10*/  ISETP.GE.U32.AND P0, PT, R15, R8, PT ;  /* 0x000000080f00720c */ /* 0x000fc60003f06070 */
[----:B------:R-:W-:Y:S01]  /*0f20*/  IMAD.X R10, R5, 0x1, ~R10, P1 ;  /* 0x00000001050a7824 */ /* 0x000fe200008e0e0a */
[----:B------:R-:W-:-:S04]  /*0f30*/  IADD3 R11, P1, PT, R15, -R8, RZ ;  /* 0x800000080f0b7210 */ /* 0x000fc80007f3e0ff */
[C---:B------:R-:W-:Y:S01]  /*0f40*/  ISETP.GE.U32.AND.EX P0, PT, R10.reuse, R9, PT, P0 ;  /* 0x000000090a00720c */ /* 0x040fe20003f06100 */
[----:B------:R-:W-:Y:S01]  /*0f50*/  IMAD.X R12, R10, 0x1, ~R9, P1 ;  /* 0x000000010a0c7824 */ /* 0x000fe200008e0e09 */
[----:B------:R-:W-:Y:S02]  /*0f60*/  ISETP.NE.U32.AND P1, PT, R8, RZ, PT ;  /* 0x000000ff0800720c */ /* 0x000fe40003f25070 */
[----:B------:R-:W-:Y:S02]  /*0f70*/  SEL R11, R11, R15, P0 ;  /* 0x0000000f0b0b7207 */ /* 0x000fe40000000000 */
[----:B------:R-:W-:Y:S02]  /*0f80*/  SEL R12, R12, R10, P0 ;  /* 0x0000000a0c0c7207 */ /* 0x000fe40000000000 */
[CC--:B------:R-:W-:Y:S02]  /*0f90*/  ISETP.GE.U32.AND P0, PT, R11.reuse, R8.reuse, PT ;  /* 0x000000080b00720c */ /* 0x0c0fe40003f06070 */
[----:B------:R-:W-:Y:S01]  /*0fa0*/  IADD3 R7, P2, PT, R11, -R8, RZ ;  /* 0x800000080b077210 */ /* 0x000fe20007f5e0ff */
[----:B------:R-:W-:Y:S01]  /*0fb0*/  IMAD.MOV.U32 R8, RZ, RZ, R0 ;  /* 0x000000ffff087224 */ /* 0x000fe200078e0000 */
[----:B------:R-:W-:-:S02]  /*0fc0*/  ISETP.GE.U32.AND.EX P0, PT, R12, R9, PT, P0 ;  /* 0x000000090c00720c */ /* 0x000fc40003f06100 */
[----:B------:R-:W-:Y:S02]  /*0fd0*/  IADD3.X R10, PT, PT, R12, ~R9, RZ, P2, !PT ;  /* 0x800000090c0a7210 */ /* 0x000fe400017fe4ff */
[----:B------:R-:W-:Y:S01]  /*0fe0*/  ISETP.NE.AND.EX P1, PT, R9, RZ, PT, P1 ;  /* 0x000000ff0900720c */ /* 0x000fe20003f25310 */
[----:B------:R-:W-:Y:S01]  /*0ff0*/  IMAD.MOV.U32 R9, RZ, RZ, 0x0 ;  /* 0x00000000ff097424 */ /* 0x000fe200078e00ff */
[----:B------:R-:W-:Y:S02]  /*1000*/  SEL R7, R7, R11, P0 ;  /* 0x0000000b07077207 */ /* 0x000fe40000000000 */
[----:B------:R-:W-:Y:S02]  /*1010*/  SEL R10, R10, R12, P0 ;  /* 0x0000000c0a0a7207 */ /* 0x000fe40000000000 */
[----:B------:R-:W-:Y:S02]  /*1020*/  SEL R7, R7, 0xffffffff, P1 ;  /* 0xffffffff07077807 */ /* 0x000fe40000800000 */
[----:B------:R-:W-:Y:S01]  /*1030*/  SEL R10, R10, 0xffffffff, P1 ;  /* 0xffffffff0a0a7807 */ /* 0x000fe20000800000 */
[----:B------:R-:W-:Y:S06]  /*1040*/  RET.REL.NODEC R8 `(_ZN6caffe219SparseAdagradKernelIlN3c104HalfEEEvmmfPT0_S4_PKT_PKfS9_) ;  /* 0xffffffec08ec7950 */ /* 0x000fec0003c3ffff */
        .weak           $__internal_6_$__cuda_sm20_sqrt_rn_f32_slowpath
        .type           $__internal_6_$__cuda_sm20_sqrt_rn_f32_slowpath,@function
        .size           $__internal_6_$__cuda_sm20_sqrt_rn_f32_slowpath,($__internal_7_$__cuda_sm3x_div_rn_noftz_f32_slowpath - $__internal_6_$__cuda_sm20_sqrt_rn_f32_slowpath)
$__internal_6_$__cuda_sm20_sqrt_rn_f32_slowpath:
[----:B------:R-:W-:-:S13]  /*1050*/  LOP3.LUT P0, RZ, R15, 0x7fffffff, RZ, 0xc0, !PT ;  /* 0x7fffffff0fff7812 */ /* 0x000fda000780c0ff */
[----:B------:R-:W-:Y:S01]  /*1060*/  @!P0 MOV R3, R15 ;  /* 0x0000000f00038202 */ /* 0x000fe20000000f00 */
[----:B------:R-:W-:Y:S06]  /*1070*/  @!P0 BRA `(.L_x_66) ;  /* 0x0000000000448947 */ /* 0x000fec0003800000 */
[----:B------:R-:W-:Y:S01]  /*1080*/  FSETP.GEU.FTZ.AND P0, PT, R15, RZ, PT ;  /* 0x000000ff0f00720b */ /* 0x000fe20003f1e000 */
[----:B------:R-:W-:-:S12]  /*1090*/  IMAD.MOV.U32 R2, RZ, RZ, R15 ;  /* 0x000000ffff027224 */ /* 0x000fd800078e000f */
[----:B------:R-:W-:Y:S01]  /*10a0*/  @!P0 IMAD.MOV.U32 R3, RZ, RZ, 0x7fffffff ;  /* 0x7fffffffff038424 */ /* 0x000fe200078e00ff */
[----:B------:R-:W-:Y:S06]  /*10b0*/  @!P0 BRA `(.L_x_66) ;  /* 0x0000000000348947 */ /* 0x000fec0003800000 */
[----:B------:R-:W-:-:S13]  /*10c0*/  FSETP.GTU.FTZ.AND P0, PT, |R2|, +INF , PT ;  /* 0x7f8000000200780b */ /* 0x000fda0003f1c200 */
[----:B------:R-:W-:Y:S01]  /*10d0*/  @P0 FADD.FTZ R3, R2, 1 ;  /* 0x3f80000002030421 */ /* 0x000fe20000010000 */
[----:B------:R-:W-:Y:S06]  /*10e0*/  @P0 BRA `(.L_x_66) ;  /* 0x0000000000280947 */ /* 0x000fec0003800000 */
[----:B------:R-:W-:-:S13]  /*10f0*/  FSETP.NEU.FTZ.AND P0, PT, |R2|, +INF , PT ;  /* 0x7f8000000200780b */ /* 0x000fda0003f1d200 */
[----:B------:R-:W-:-:S04]  /*1100*/  @P0 FFMA R9, R2, 1.84467440737095516160e+19, RZ ;  /* 0x5f80000002090823 */ /* 0x000fc800000000ff */
[----:B------:R-:W0:Y:S02]  /*1110*/  @P0 MUFU.RSQ R10, R9 ;  /* 0x00000009000a0308 */ /* 0x000e240000001400 */
[----:B0-----:R-:W-:Y:S01]  /*1120*/  @P0 FMUL.FTZ R12, R9, R10 ;  /* 0x0000000a090c0220 */ /* 0x001fe20000410000 */
[----:B------:R-:W-:-:S03]  /*1130*/  @P0 FMUL.FTZ R10, R10, 0.5 ;  /* 0x3f0000000a0a0820 */ /* 0x000fc60000410000 */
[----:B------:R-:W-:-:S04]  /*1140*/  @P0 FADD.FTZ R3, -R12, -RZ ;  /* 0x800000ff0c030221 */ /* 0x000fc80000010100 */
[----:B------:R-:W-:Y:S01]  /*1150*/  @P0 FFMA R11, R12, R3, R9 ;  /* 0x000000030c0b0223 */ /* 0x000fe20000000009 */
[----:B------:R-:W-:-:S03]  /*1160*/  @!P0 MOV R3, R2 ;  /* 0x0000000200038202 */ /* 0x000fc60000000f00 */
[----:B------:R-:W-:-:S04]  /*1170*/  @P0 FFMA R10, R11, R10, R12 ;  /* 0x0000000a0b0a0223 */ /* 0x000fc8000000000c */
[----:B------:R-:W-:-:S07]  /*1180*/  @P0 FMUL.FTZ R3, R10, 2.3283064365386962891e-10 ;  /* 0x2f8000000a030820 */ /* 0x000fce0000410000 */
.L_x_66:
[----:B------:R-:W-:Y:S02]  /*1190*/  IMAD.MOV.U32 R9, RZ, RZ, R3 ;  /* 0x000000ffff097224 */ /* 0x000fe400078e0003 */
[----:B------:R-:W-:Y:S02]  /*11a0*/  HFMA2 R3, -RZ, RZ, 0, 0 ;  /* 0x00000000ff037431 */ /* 0x000fe400000001ff */
[----:B------:R-:W-:-:S04]  /*11b0*/  IMAD.MOV.U32 R2, RZ, RZ, R13 ;  /* 0x000000ffff027224 */ /* 0x000fc800078e000d */
[----:B------:R-:W-:Y:S05]  /*11c0*/  RET.REL.NODEC R2 `(_ZN6caffe219SparseAdagradKernelIlN3c104HalfEEEvmmfPT0_S4_PKT_PKfS9_) ;  /* 0xffffffec028c7950 */ /* 0x000fea0003c3ffff */
        .weak           $__internal_7_$__cuda_sm3x_div_rn_noftz_f32_slowpath
        .type           $__internal_7_$__cuda_sm3x_div_rn_noftz_f32_slowpath,@function
        .size           $__internal_7_$__cuda_sm3x_div_rn_noftz_f32_slowpath,(.L_x_175 - $__internal_7_$__cuda_sm3x_div_rn_noftz_f32_slowpath)
$__internal_7_$__cuda_sm3x_div_rn_noftz_f32_slowpath:
[--C-:B------:R-:W-:Y:S01]  /*11d0*/  SHF.R.U32.HI R10, RZ, 0x17, R13.reuse ;  /* 0x00000017ff0a7819 */ /* 0x100fe2000001160d */
[----:B------:R-:W-:Y:S01]  /*11e0*/  BSSY.RECONVERGENT B2, `(.L_x_67) ;  /* 0x0000065000027945 */ /* 0x000fe20003800200 */
[----:B------:R-:W-:Y:S01]  /*11f0*/  SHF.R.U32.HI R3, RZ, 0x17, R0 ;  /* 0x00000017ff037819 */ /* 0x000fe20000011600 */
[----:B------:R-:W-:Y:S01]  /*1200*/  IMAD.MOV.U32 R12, RZ, RZ, R13 ;  /* 0x000000ffff0c7224 */ /* 0x000fe200078e000d */
[----:B------:R-:W-:Y:S02]  /*1210*/  LOP3.LUT R10, R10, 0xff, RZ, 0xc0, !PT ;  /* 0x000000ff0a0a7812 */ /* 0x000fe400078ec0ff */
[----:B------:R-:W-:Y:S02]  /*1220*/  LOP3.LUT R14, R3, 0xff, RZ, 0xc0, !PT ;  /* 0x000000ff030e7812 */ /* 0x000fe400078ec0ff */
[----:B------:R-:W-:Y:S01]  /*1230*/  MOV R11, R0 ;  /* 0x00000000000b7202 */ /* 0x000fe20000000f00 */
[----:B------:R-:W-:Y:S02]  /*1240*/  VIADD R16, R10, 0xffffffff ;  /* 0xffffffff0a107836 */ /* 0x000fe40000000000 */
[----:B------:R-:W-:-:S03]  /*1250*/  VIADD R15, R14, 0xffffffff ;  /* 0xffffffff0e0f7836 */ /* 0x000fc60000000000 */
[----:B------:R-:W-:-:S04]  /*1260*/  ISETP.GT.U32.AND P0, PT, R16, 0xfd, PT ;  /* 0x000000fd1000780c */ /* 0x000fc80003f04070 */
[----:B------:R-:W-:-:S13]  /*1270*/  ISETP.GT.U32.OR P0, PT, R15, 0xfd, P0 ;  /* 0x000000fd0f00780c */ /* 0x000fda0000704470 */
[----:B------:R-:W-:Y:S01]  /*1280*/  @!P0 IMAD.MOV.U32 R9, RZ, RZ, RZ ;  /* 0x000000ffff098224 */ /* 0x000fe200078e00ff */
[----:B------:R-:W-:Y:S06]  /*1290*/  @!P0 BRA `(.L_x_68) ;  /* 0x0000000000608947 */ /* 0x000fec0003800000 */
[----:B------:R-:W-:Y:S02]  /*12a0*/  FSETP.GTU.FTZ.AND P0, PT, |R0|, +INF , PT ;  /* 0x7f8000000000780b */ /* 0x000fe40003f1c200 */
[----:B------:R-:W-:Y:S02]  /*12b0*/  FSETP.GTU.FTZ.AND P1, PT, |R13|, +INF , PT ;  /* 0x7f8000000d00780b */ /* 0x000fe40003f3c200 */
[----:B------:R-:W-:Y:S02]  /*12c0*/  MOV R3, R13 ;  /* 0x0000000d00037202 */ /* 0x000fe40000000f00 */
        /* <DEDUP_REMOVED lines=21> */
.L_x_68:
        /* <DEDUP_REMOVED lines=51> */
.L_x_75:
[----:B------:R-:W-:-:S04]  /*1750*/  LOP3.LUT R0, R0, 0x80000000, RZ, 0xc0, !PT ;  /* 0x8000000000007812 */ /* 0x000fc800078ec0ff */
[----:B------:R-:W-:Y:S01]  /*1760*/  LOP3.LUT R0, R0, 0x7f800000, RZ, 0xfc, !PT ;  /* 0x7f80000000007812 */ /* 0x000fe200078efcff */
[----:B------:R-:W-:Y:S06]  /*1770*/  BRA `(.L_x_76) ;  /* 0x0000000000047947 */ /* 0x000fec0003800000 */
.L_x_74:
[----:B------:R-:W-:-:S07]  /*1780*/  LEA R0, R10, R0, 0x17 ;  /* 0x000000000a007211 */ /* 0x000fce00078eb8ff */
.L_x_76:
[----:B------:R-:W-:Y:S05]  /*1790*/  BSYNC.RECONVERGENT B3 ;  /* 0x0000000000037941 */ /* 0x000fea0003800200 */
.L_x_73:
[----:B------:R-:W-:Y:S05]  /*17a0*/  BRA `(.L_x_77) ;  /* 0x0000000000207947 */ /* 0x000fea0003800000 */
.L_x_72:
[----:B------:R-:W-:-:S04]  /*17b0*/  LOP3.LUT R0, R12, 0x80000000, R11, 0x48, !PT ;  /* 0x800000000c007812 */ /* 0x000fc800078e480b */
[----:B------:R-:W-:Y:S01]  /*17c0*/  LOP3.LUT R0, R0, 0x7f800000, RZ, 0xfc, !PT ;  /* 0x7f80000000007812 */ /* 0x000fe200078efcff */
[----:B------:R-:W-:Y:S06]  /*17d0*/  BRA `(.L_x_77) ;  /* 0x0000000000147947 */ /* 0x000fec0003800000 */
.L_x_71:
[----:B------:R-:W-:Y:S01]  /*17e0*/  LOP3.LUT R0, R12, 0x80000000, R11, 0x48, !PT ;  /* 0x800000000c007812 */ /* 0x000fe200078e480b */
[----:B------:R-:W-:Y:S06]  /*17f0*/  BRA `(.L_x_77) ;  /* 0x00000000000c7947 */ /* 0x000fec0003800000 */
.L_x_70:
[----:B------:R-:W0:Y:S01]  /*1800*/  MUFU.RSQ R0, -QNAN ;  /* 0xffc0000000007908 */ /* 0x000e220000001400 */
[----:B------:R-:W-:Y:S05]  /*1810*/  BRA `(.L_x_77) ;  /* 0x0000000000047947 */ /* 0x000fea0003800000 */
.L_x_69:
[----:B------:R-:W-:-:S07]  /*1820*/  FADD.FTZ R0, R0, R3 ;  /* 0x0000000300007221 */ /* 0x000fce0000010000 */
.L_x_77:
[----:B------:R-:W-:Y:S05]  /*1830*/  BSYNC.RECONVERGENT B2 ;  /* 0x0000000000027941 */ /* 0x000fea0003800200 */
.L_x_67:
[----:B------:R-:W-:-:S04]  /*1840*/  IMAD.MOV.U32 R3, RZ, RZ, 0x0 ;  /* 0x00000000ff037424 */ /* 0x000fc800078e00ff */
[----:B0-----:R-:W-:Y:S05]  /*1850*/  RET.REL.NODEC R2 `(_ZN6caffe219SparseAdagradKernelIlN3c104HalfEEEvmmfPT0_S4_PKT_PKfS9_) ;  /* 0xffffffe402e87950 */ /* 0x001fea0003c3ffff */
.L_x_78:
        /* <DEDUP_REMOVED lines=10> */
.L_x_175:


//--------------------- .text._ZN6caffe219SparseAdagradKernelIlfEEvmmfPT0_S2_PKT_PKfS7_ --------------------------
	.section	.text._ZN6caffe219SparseAdagradKernelIlfEEvmmfPT0_S2_PKT_PKfS7_,"ax",@progbits
	.align	128
        .global         _ZN6caffe219SparseAdagradKernelIlfEEvmmfPT0_S2_PKT_PKfS7_
        .type           _ZN6caffe219SparseAdagradKernelIlfEEvmmfPT0_S2_PKT_PKfS7_,@function
        .size           _ZN6caffe219SparseAdagradKernelIlfEEvmmfPT0_S2_PKT_PKfS7_,(.L_x_179 - _ZN6caffe219SparseAdagradKernelIlfEEvmmfPT0_S2_PKT_PKfS7_)
        .other          _ZN6caffe219SparseAdagradKernelIlfEEvmmfPT0_S2_PKT_PKfS7_,@"STO_CUDA_ENTRY STV_DEFAULT"
_ZN6caffe219SparseAdagradKernelIlfEEvmmfPT0_S2_PKT_PKfS7_:
.text._ZN6caffe219SparseAdagradKernelIlfEEvmmfPT0_S2_PKT_PKfS7_:
        /* <DEDUP_REMOVED lines=24> */
.L_x_88:
[----:B--2---:R-:W-:Y:S01]  /*0180*/  LOP3.LUT R0, R5, UR8, RZ, 0xfc, !PT ;  /* 0x0000000805007c12 */ /* 0x004fe2000f8efcff */
[----:B------:R-:W-:Y:S03]  /*0190*/  BSSY.RECONVERGENT B1, `(.L_x_80) ;  /* 0x0000023000017945 */ /* 0x000fe60003800200 */
[----:B------:R-:W-:-:S13]  /*01a0*/  ISETP.NE.U32.AND P0, PT, R0, RZ, PT ;  /* 0x000000ff0000720c */ /* 0x000fda0003f05070 */
[----:B-1----:R-:W-:Y:S05]  /*01b0*/  @!P0 BRA `(.L_x_81) ;  /* 0x0000000000248947 */ /* 0x002fea0003800000 */
[----:B------:R-:W-:-:S07]  /*01c0*/  MOV R0, 0x1e0 ;  /* 0x000001e000007802 */ /* 0x000fce0000000f00 */
[----:B0----5:R-:W-:Y:S05]  /*01d0*/  CALL.REL.NOINC `($__internal_8_$__cuda_sm20_div_u64) ;  /* 0x0000000400687944 */ /* 0x021fea0003c00000 */
[----:B------:R-:W-:Y:S01]  /*01e0*/  IMAD.MOV.U32 R2, RZ, RZ, R7 ;  /* 0x000000ffff027224 */ /* 0x000fe200078e0007 */
[----:B------:R-:W-:Y:S01]  /*01f0*/  MOV R0, 0x220 ;  /* 0x0000022000007802 */ /* 0x000fe20000000f00 */
[----:B------:R-:W-:-:S07]  /*0200*/  IMAD.MOV.U32 R3, RZ, RZ, R8 ;  /* 0x000000ffff037224 */ /* 0x000fce00078e0008 */
[----:B------:R-:W-:Y:S05]  /*0210*/  CALL.REL.NOINC `($__internal_9_$__cuda_sm20_rem_u64) ;  /* 0x0000000800707944 */ /* 0x000fea0003c00000 */
[----:B------:R-:W-:Y:S01]  /*0220*/  MOV R8, R7 ;  /* 0x0000000700087202 */ /* 0x000fe20000000f00 */
[----:B------:R-:W-:Y:S01]  /*0230*/  IMAD.MOV.U32 R9, RZ, RZ, R10 ;  /* 0x000000ffff097224 */ /* 0x000fe200078e000a */
[----:B------:R-:W-:Y:S06]  /*0240*/  BRA `(.L_x_82) ;  /* 0x00000000005c7947 */ /* 0x000fec0003800000 */
.L_x_81:
        /* <DEDUP_REMOVED lines=23> */
.L_x_82:
[----:B0-----:R-:W-:Y:S05]  /*03c0*/  BSYNC.RECONVERGENT B1 ;  /* 0x0000000000017941 */ /* 0x001fea0003800200 */
.L_x_80:
[----:B------:R-:W-:-:S04]  /*03d0*/  LEA R12, P0, R2, UR14, 0x3 ;  /* 0x0000000e020c7c11 */ /* 0x000fc8000f8018ff */
[----:B------:R-:W-:-:S05]  /*03e0*/  LEA.HI.X R13, R2, UR15, R3, 0x3, P0 ;  /* 0x0000000f020d7c11 */ /* 0x000fca00080f1c03 */
[----:B------:R-:W2:Y:S02]  /*03f0*/  LDG.E.64 R2, desc[UR6][R12.64] ;  /* 0x000000060c027981 */ /* 0x000ea4000c1e1b00 */
[----:B--2---:R-:W-:Y:S02]  /*0400*/  IMAD R3, R3, UR22, RZ ;  /* 0x0000001603037c24 */ /* 0x004fe4000f8e02ff */
[----:B------:R-:W-:-:S04]  /*0410*/  IMAD.WIDE.U32 R8, R2, UR22, R8 ;  /* 0x0000001602087c25 */ /* 0x000fc8000f8e0008 */
[----:B------:R-:W-:Y:S01]  /*0420*/  IMAD R3, R2, UR23, R3 ;  /* 0x0000001702037c24 */ /* 0x000fe2000f8e0203 */
[----:B------:R-:W-:Y:S02]  /*0430*/  SHF.L.U32 R7, R8, 0x2, RZ ;  /* 0x0000000208077819 */ /* 0x000fe400000006ff */
[----:B------:R-:W-:Y:S01]  /*0440*/  LEA R2, P0, R6, UR10, 0x2 ;  /* 0x0000000a06027c11 */ /* 0x000fe2000f8010ff */
[----:B------:R-:W-:Y:S01]  /*0450*/  IMAD.IADD R3, R9, 0x1, R3 ;  /* 0x0000000109037824 */ /* 0x000fe200078e0203 */
[----:B------:R-:W-:-:S04]  /*0460*/  IADD3 R10, P1, PT, R7, UR12, RZ ;  /* 0x0000000c070a7c10 */ /* 0x000fc8000ff3e0ff */
[----:B------:R-:W-:Y:S02]  /*0470*/  SHF.L.U64.HI R8, R8, 0x2, R3 ;  /* 0x0000000208087819 */ /* 0x000fe40000010203 */
[----:B------:R-:W-:Y:S02]  /*0480*/  LEA.HI.X R3, R6, UR11, R5, 0x2, P0 ;  /* 0x0000000b06037c11 */ /* 0x000fe400080f1405 */
[----:B------:R-:W-:-:S03]  /*0490*/  IADD3.X R11, PT, PT, R8, UR13, RZ, P1, !PT ;  /* 0x0000000d080b7c10 */ /* 0x000fc60008ffe4ff */
[----:B------:R-:W2:Y:S04]  /*04a0*/  LDG.E R0, desc[UR6][R2.64] ;  /* 0x0000000602007981 */ /* 0x000ea8000c1e1900 */
[----:B------:R-:W2:Y:S02]  /*04b0*/  LDG.E R9, desc[UR6][R10.64] ;  /* 0x000000060a097981 */ /* 0x000ea4000c1e1900 */
[----:B--2---:R-:W-:-:S05]  /*04c0*/  FFMA R15, R0, R0, R9 ;  /* 0x00000000000f7223 */ /* 0x004fca0000000009 */
[----:B------:R0:W-:Y:S04]  /*04d0*/  STG.E desc[UR6][R10.64], R15 ;  /* 0x0000000f0a007986 */ /* 0x0001e8000c101906 */
[----:B------:R-:W2:Y:S01]  /*04e0*/  LDG.E R9, desc[UR6][R2.64] ;  /* 0x0000000602097981 */ /* 0x000ea2000c1e1900 */
[----:B------:R-:W-:Y:S01]  /*04f0*/  VIADD R0, R15, 0xf3000000 ;  /* 0xf30000000f007836 */ /* 0x000fe20000000000 */
[----:B------:R0:W1:Y:S01]  /*0500*/  MUFU.RSQ R12, R15 ;  /* 0x0000000f000c7308 */ /* 0x0000620000001400 */
[----:B------:R-:W-:Y:S03]  /*0510*/  BSSY.RECONVERGENT B1, `(.L_x_83) ;  /* 0x000000c000017945 */ /* 0x000fe60003800200 */
[----:B------:R-:W-:Y:S01]  /*0520*/  ISETP.GT.U32.AND P0, PT, R0, 0x727fffff, PT ;  /* 0x727fffff0000780c */ /* 0x000fe20003f04070 */
[----:B--2--5:R-:W-:-:S12]  /*0530*/  FMUL R0, R4, R9 ;  /* 0x0000000904007220 */ /* 0x024fd80000400000 */
[----:B01----:R-:W-:Y:S05]  /*0540*/  @!P0 BRA `(.L_x_84) ;  /* 0x0000000000108947 */ /* 0x003fea0003800000 */
[----:B------:R-:W-:-:S07]  /*0550*/  MOV R13, 0x570 ;  /* 0x00000570000d7802 */ /* 0x000fce0000000f00 */
[----:B------:R-:W-:Y:S05]  /*0560*/  CALL.REL.NOINC `($__internal_10_$__cuda_sm20_sqrt_rn_f32_slowpath) ;  /* 0x0000000800a47944 */ /* 0x000fea0003c00000 */
[----:B------:R-:W-:Y:S01]  /*0570*/  IMAD.MOV.U32 R2, RZ, RZ, R9 ;  /* 0x000000ffff027224 */ /* 0x000fe200078e0009 */
[----:B------:R-:W-:Y:S06]  /*0580*/  BRA `(.L_x_85) ;  /* 0x0000000000107947 */ /* 0x000fec0003800000 */
.L_x_84:
[----:B------:R-:W-:Y:S01]  /*0590*/  FMUL.FTZ R2, R15, R12 ;  /* 0x0000000c0f027220 */ /* 0x000fe20000410000 */
[----:B------:R-:W-:-:S03]  /*05a0*/  FMUL.FTZ R9, R12, 0.5 ;  /* 0x3f0000000c097820 */ /* 0x000fc60000410000 */
[----:B------:R-:W-:-:S04]  /*05b0*/  FFMA R3, -R2, R2, R15 ;  /* 0x0000000202037223 */ /* 0x000fc8000000010f */
[----:B------:R-:W-:-:S07]  /*05c0*/  FFMA R2, R3, R9, R2 ;  /* 0x0000000903027223 */ /* 0x000fce0000000002 */
.L_x_85:
[----:B------:R-:W-:Y:S05]  /*05d0*/  BSYNC.RECONVERGENT B1 ;  /* 0x0000000000017941 */ /* 0x000fea0003800200 */
.L_x_83:
        /* <DEDUP_REMOVED lines=11> */
[----:B------:R-:W-:Y:S05]  /*0690*/  CALL.REL.NOINC `($__internal_11_$__cuda_sm3x_div_rn_noftz_f32_slowpath) ;  /* 0x0000000800b87944 */ /* 0x000fea0003c00000 */
[----:B------:R-:W-:-:S07]  /*06a0*/  MOV R9, R0 ;  /* 0x0000000000097202 */ /* 0x000fce0000000f00 */
.L_x_87:
[----:B------:R-:W-:Y:S05]  /*06b0*/  BSYNC.RECONVERGENT B1 ;  /* 0x0000000000017941 */ /* 0x000fea0003800200 */
.L_x_86:
[----:B------:R-:W-:-:S04]  /*06c0*/  IADD3 R2, P0, PT, R7, UR18, RZ ;  /* 0x0000001207027c10 */ /* 0x000fc8000ff1e0ff */
[----:B------:R-:W-:-:S05]  /*06d0*/  IADD3.X R3, PT, PT, R8, UR19, RZ, P0, !PT ;  /* 0x0000001308037c10 */ /* 0x000fca00087fe4ff */
[----:B------:R-:W2:Y:S01]  /*06e0*/  LDG.E R0, desc[UR6][R2.64] ;  /* 0x0000000602007981 */ /* 0x000ea2000c1e1900 */
[----:B------:R-:W-:-:S05]  /*06f0*/  IADD3 R6, P0, PT, R6, UR4, RZ ;  /* 0x0000000406067c10 */ /* 0x000fca000ff1e0ff */
[----:B------:R-:W-:Y:S01]  /*0700*/  IMAD.X R5, RZ, RZ, R5, P0 ;  /* 0x000000ffff057224 */ /* 0x000fe200000e0605 */
[----:B------:R-:W-:-:S04]  /*0710*/  ISETP.GE.U32.AND P0, PT, R6, UR24, PT ;  /* 0x0000001806007c0c */ /* 0x000fc8000bf06070 */
[----:B------:R-:W-:Y:S01]  /*0720*/  ISETP.GE.U32.AND.EX P0, PT, R5, UR25, PT, P0 ;  /* 0x0000001905007c0c */ /* 0x000fe2000bf06100 */
[----:B--2---:R-:W-:-:S05]  /*0730*/  FADD R9, R0, R9 ;  /* 0x0000000900097221 */ /* 0x004fca0000000000 */
[----:B------:R1:W-:Y:S07]  /*0740*/  STG.E desc[UR6][R2.64], R9 ;  /* 0x0000000902007986 */ /* 0x0003ee000c101906 */
[----:B------:R-:W-:Y:S05]  /*0750*/  @!P0 BRA `(.L_x_88) ;  /* 0xfffffff800888947 */ /* 0x000fea000383ffff */
[----:B------:R-:W-:Y:S05]  /*0760*/  BSYNC.RECONVERGENT B0 ;  /* 0x0000000000007941 */ /* 0x000fea0003800200 */
.L_x_79:
[----:B------:R-:W-:Y:S05]  /*0770*/  EXIT ;  /* 0x000000000000794d */ /* 0x000fea0003800000 */
        .weak           $__internal_8_$__cuda_sm20_div_u64
        .type           $__internal_8_$__cuda_sm20_div_u64,@function
        .size           $__internal_8_$__cuda_sm20_div_u64,($__internal_9_$__cuda_sm20_rem_u64 - $__internal_8_$__cuda_sm20_div_u64)
$__internal_8_$__cuda_sm20_div_u64:
        /* <DEDUP_REMOVED lines=69> */
[----:B------:R-:W-:Y:S06]  /*0bd0*/  RET.REL.NODEC R2 `(_ZN6caffe219SparseAdagradKernelIlfEEvmmfPT0_S2_PKT_PKfS7_) ;  /* 0xfffffff402087950 */ /* 0x000fec0003c3ffff */
        .weak           $__internal_9_$__cuda_sm20_rem_u64
        .type           $__internal_9_$__cuda_sm20_rem_u64,@function
        .size           $__internal_9_$__cuda_sm20_rem_u64,($__internal_10_$__cuda_sm20_sqrt_rn_f32_slowpath - $__internal_9_$__cuda_sm20_rem_u64)
$__internal_9_$__cuda_sm20_rem_u64:
        /* <DEDUP_REMOVED lines=65> */
[----:B------:R-:W-:Y:S06]  /*0ff0*/  RET.REL.NODEC R8 `(_ZN6caffe219SparseAdagradKernelIlfEEvmmfPT0_S2_PKT_PKfS7_) ;  /* 0xfffffff008007950 */ /* 0x000fec0003c3ffff */
        .weak           $__internal_10_$__cuda_sm20_sqrt_rn_f32_slowpath
        .type           $__internal_10_$__cuda_sm20_sqrt_rn_f32_slowpath,@function
        .size           $__internal_10_$__cuda_sm20_sqrt_rn_f32_slowpath,($__internal_11_$__cuda_sm3x_div_rn_noftz_f32_slowpath - $__internal_10_$__cuda_sm20_sqrt_rn_f32_slowpath)
$__internal_10_$__cuda_sm20_sqrt_rn_f32_slowpath:
        /* <DEDUP_REMOVED lines=20> */
.L_x_89:
[----:B------:R-:W-:Y:S02]  /*1140*/  IMAD.MOV.U32 R9, RZ, RZ, R3 ;  /* 0x000000ffff097224 */ /* 0x000fe400078e0003 */
[----:B------:R-:W-:Y:S02]  /*1150*/  HFMA2 R3, -RZ, RZ, 0, 0 ;  /* 0x00000000ff037431 */ /* 0x000fe400000001ff */
[----:B------:R-:W-:-:S04]  /*1160*/  IMAD.MOV.U32 R2, RZ, RZ, R13 ;  /* 0x000000ffff027224 */ /* 0x000fc800078e000d */
[----:B------:R-:W-:Y:S05]  /*1170*/  RET.REL.NODEC R2 `(_ZN6caffe219SparseAdagradKernelIlfEEvmmfPT0_S2_PKT_PKfS7_) ;  /* 0xffffffec02a07950 */ /* 0x000fea0003c3ffff */
        .weak           $__internal_11_$__cuda_sm3x_div_rn_noftz_f32_slowpath
        .type           $__internal_11_$__cuda_sm3x_div_rn_noftz_f32_slowpath,@function
        .size           $__internal_11_$__cuda_sm3x_div_rn_noftz_f32_slowpath,(.L_x_179 - $__internal_11_$__cuda_sm3x_div_rn_noftz_f32_slowpath)
$__internal_11_$__cuda_sm3x_div_rn_noftz_f32_slowpath:
        /* <DEDUP_REMOVED lines=37> */
.L_x_91:
        /* <DEDUP_REMOVED lines=51> */
.L_x_98:
[----:B------:R-:W-:-:S04]  /*1700*/  LOP3.LUT R0, R0, 0x80000000, RZ, 0xc0, !PT ;  /* 0x8000000000007812 */ /* 0x000fc800078ec0ff */
[----:B------:R-:W-:Y:S01]  /*1710*/  LOP3.LUT R0, R0, 0x7f800000, RZ, 0xfc, !PT ;  /* 0x7f80000000007812 */ /* 0x000fe200078efcff */
[----:B------:R-:W-:Y:S06]  /*1720*/  BRA `(.L_x_99) ;  /* 0x0000000000047947 */ /* 0x000fec0003800000 */
.L_x_97:
[----:B------:R-:W-:-:S07]  /*1730*/  LEA R0, R10, R0, 0x17 ;  /* 0x000000000a007211 */ /* 0x000fce00078eb8ff */
.L_x_99:
[----:B------:R-:W-:Y:S05]  /*1740*/  BSYNC.RECONVERGENT B3 ;  /* 0x0000000000037941 */ /* 0x000fea0003800200 */
.L_x_96:
[----:B------:R-:W-:Y:S05]  /*1750*/  BRA `(.L_x_100) ;  /* 0x0000000000207947 */ /* 0x000fea0003800000 */
.L_x_95:
[----:B------:R-:W-:-:S04]  /*1760*/  LOP3.LUT R0, R12, 0x80000000, R11, 0x48, !PT ;  /* 0x800000000c007812 */ /* 0x000fc800078e480b */
[----:B------:R-:W-:Y:S01]  /*1770*/  LOP3.LUT R0, R0, 0x7f800000, RZ, 0xfc, !PT ;  /* 0x7f80000000007812 */ /* 0x000fe200078efcff */
[----:B------:R-:W-:Y:S06]  /*1780*/  BRA `(.L_x_100) ;  /* 0x0000000000147947 */ /* 0x000fec0003800000 */
.L_x_94:
[----:B------:R-:W-:Y:S01]  /*1790*/  LOP3.LUT R0, R12, 0x80000000, R11, 0x48, !PT ;  /* 0x800000000c007812 */ /* 0x000fe200078e480b */
[----:B------:R-:W-:Y:S06]  /*17a0*/  BRA `(.L_x_100) ;  /* 0x00000000000c7947 */ /* 0x000fec0003800000 */
.L_x_93:
[----:B------:R-:W0:Y:S01]  /*17b0*/  MUFU.RSQ R0, -QNAN ;  /* 0xffc0000000007908 */ /* 0x000e220000001400 */
[----:B------:R-:W-:Y:S05]  /*17c0*/  BRA `(.L_x_100) ;  /* 0x0000000000047947 */ /* 0x000fea0003800000 */
.L_x_92:
[----:B------:R-:W-:-:S07]  /*17d0*/  FADD.FTZ R0, R0, R3 ;  /* 0x0000000300007221 */ /* 0x000fce0000010000 */
.L_x_100:
[----:B------:R-:W-:Y:S05]  /*17e0*/  BSYNC.RECONVERGENT B2 ;  /* 0x0000000000027941 */ /* 0x000fea0003800200 */
.L_x_90:
[----:B------:R-:W-:-:S04]  /*17f0*/  IMAD.MOV.U32 R3, RZ, RZ, 0x0 ;  /* 0x00000000ff037424 */ /* 0x000fc800078e00ff */
[----:B0-----:R-:W-:Y:S05]  /*1800*/  RET.REL.NODEC R2 `(_ZN6caffe219SparseAdagradKernelIlfEEvmmfPT0_S2_PKT_PKfS7_) ;  /* 0xffffffe402fc7950 */ /* 0x001fea0003c3ffff */
.L_x_101:
        /* <DEDUP_REMOVED lines=15> */
.L_x_179:


//--------------------- .text._ZN6caffe219SparseAdagradKernelIiN3c104HalfEEEvmmfPT0_S4_PKT_PKfS9_ --------------------------
	.section	.text._ZN6caffe219SparseAdagradKernelIiN3c104HalfEEEvmmfPT0_S4_PKT_PKfS9_,"ax",@progbits
	.align	128
        .global         _ZN6caffe219SparseAdagradKernelIiN3c104HalfEEEvmmfPT0_S4_PKT_PKfS9_
        .type           _ZN6caffe219SparseAdagradKernelIiN3c104HalfEEEvmmfPT0_S4_PKT_PKfS9_,@function
        .size           _ZN6caffe219SparseAdagradKernelIiN3c104HalfEEEvmmfPT0_S4_PKT_PKfS9_,(.L_x_183 - _ZN6caffe219SparseAdagradKernelIiN3c104HalfEEEvmmfPT0_S4_PKT_PKfS9_)
        .other          _ZN6caffe219SparseAdagradKernelIiN3c104HalfEEEvmmfPT0_S4_PKT_PKfS9_,@"STO_CUDA_ENTRY STV_DEFAULT"
_ZN6caffe219SparseAdagradKernelIiN3c104HalfEEEvmmfPT0_S4_PKT_PKfS9_:
.text._ZN6caffe219SparseAdagradKernelIiN3c104HalfEEEvmmfPT0_S4_PKT_PKfS9_:
        /* <DEDUP_REMOVED lines=24> */
.L_x_111:
[----:B-12---:R-:W-:Y:S01]  /*0180*/  LOP3.LUT R0, R5, UR8, RZ, 0xfc, !PT ;  /* 0x0000000805007c12 */ /* 0x006fe2000f8efcff */
[----:B------:R-:W-:Y:S03]  /*0190*/  BSSY.RECONVERGENT B1, `(.L_x_103) ;  /* 0x0000023000017945 */ /* 0x000fe60003800200 */
[----:B------:R-:W-:-:S13]  /*01a0*/  ISETP.NE.U32.AND P0, PT, R0, RZ, PT ;  /* 0x000000ff0000720c */ /* 0x000fda0003f05070 */
[----:B------:R-:W-:Y:S05]  /*01b0*/  @!P0 BRA `(.L_x_104) ;  /* 0x0000000000248947 */ /* 0x000fea0003800000 */
[----:B------:R-:W-:-:S07]  /*01c0*/  MOV R0, 0x1e0 ;  /* 0x000001e000007802 */ /* 0x000fce0000000f00 */
[----:B0----5:R-:W-:Y:S05]  /*01d0*/  CALL.REL.NOINC `($__internal_12_$__cuda_sm20_div_u64) ;  /* 0x0000000400807944 */ /* 0x021fea0003c00000 */
[----:B------:R-:W-:Y:S01]  /*01e0*/  IMAD.MOV.U32 R2, RZ, RZ, R7 ;  /* 0x000000ffff027224 */ /* 0x000fe200078e0007 */
[----:B------:R-:W-:Y:S01]  /*01f0*/  MOV R0, 0x220 ;  /* 0x0000022000007802 */ /* 0x000fe20000000f00 */
[----:B------:R-:W-:-:S07]  /*0200*/  IMAD.MOV.U32 R3, RZ, RZ, R8 ;  /* 0x000000ffff037224 */ /* 0x000fce00078e0008 */
[----:B------:R-:W-:Y:S05]  /*0210*/  CALL.REL.NOINC `($__internal_13_$__cuda_sm20_rem_u64) ;  /* 0x0000000800887944 */ /* 0x000fea0003c00000 */
[----:B------:R-:W-:Y:S01]  /*0220*/  MOV R8, R7 ;  /* 0x0000000700087202 */ /* 0x000fe20000000f00 */
[----:B------:R-:W-:Y:S01]  /*0230*/  IMAD.MOV.U32 R9, RZ, RZ, R10 ;  /* 0x000000ffff097224 */ /* 0x000fe200078e000a */
[----:B------:R-:W-:Y:S06]  /*0240*/  BRA `(.L_x_105) ;  /* 0x00000000005c7947 */ /* 0x000fec0003800000 */
.L_x_104:
        /* <DEDUP_REMOVED lines=23> */
.L_x_105:
[----:B0-----:R-:W-:Y:S05]  /*03c0*/  BSYNC.RECONVERGENT B1 ;  /* 0x0000000000017941 */ /* 0x001fea0003800200 */
.L_x_103:
[----:B------:R-:W-:-:S04]  /*03d0*/  LEA R12, P0, R2, UR14, 0x2 ;  /* 0x0000000e020c7c11 */ /* 0x000fc8000f8010ff */
[----:B------:R-:W-:-:S06]  /*03e0*/  LEA.HI.X R13, R2, UR15, R3, 0x2, P0 ;  /* 0x0000000f020d7c11 */ /* 0x000fcc00080f1403 */
[----:B------:R-:W2:Y:S01]  /*03f0*/  LDG.E R13, desc[UR6][R12.64] ;  /* 0x000000060c0d7981 */ /* 0x000ea2000c1e1900 */
[----:B------:R-:W-:-:S04]  /*0400*/  LEA R10, P0, R6, UR10, 0x2 ;  /* 0x0000000a060a7c11 */ /* 0x000fc8000f8010ff */
[----:B------:R-:W-:Y:S02]  /*0410*/  LEA.HI.X R11, R6, UR11, R5, 0x2, P0 ;  /* 0x0000000b060b7c11 */ /* 0x000fe400080f1405 */
[----:B--2---:R-:W-:Y:S01]  /*0420*/  SHF.R.S32.HI R0, RZ, 0x1f, R13 ;  /* 0x0000001fff007819 */ /* 0x004fe2000001140d */
[----:B------:R-:W-:-:S04]  /*0430*/  IMAD.WIDE.U32 R8, R13, UR22, R8 ;  /* 0x000000160d087c25 */ /* 0x000fc8000f8e0008 */
[----:B------:R-:W-:Y:S01]  /*0440*/  IMAD R0, R0, UR22, RZ ;  /* 0x0000001600007c24 */ /* 0x000fe2000f8e02ff */
[----:B------:R-:W-:-:S03]  /*0450*/  SHF.L.U32 R7, R8, 0x1, RZ ;  /* 0x0000000108077819 */ /* 0x000fc600000006ff */
[----:B------:R-:W-:Y:S01]  /*0460*/  IMAD R3, R13, UR23, R0 ;  /* 0x000000170d037c24 */ /* 0x000fe2000f8e0200 */
[----:B------:R-:W-:Y:S01]  /*0470*/  IADD3 R2, P1, PT, R7, UR12, RZ ;  /* 0x0000000c07027c10 */ /* 0x000fe2000ff3e0ff */
[----:B------:R-:W2:Y:S02]  /*0480*/  LDG.E R0, desc[UR6][R10.64] ;  /* 0x000000060a007981 */ /* 0x000ea4000c1e1900 */
[----:B------:R-:W-:-:S05]  /*0490*/  IMAD.IADD R3, R9, 0x1, R3 ;  /* 0x0000000109037824 */ /* 0x000fca00078e0203 */
[----:B------:R-:W-:-:S04]  /*04a0*/  SHF.L.U64.HI R8, R8, 0x1, R3 ;  /* 0x0000000108087819 */ /* 0x000fc80000010203 */
[----:B------:R-:W-:-:S05]  /*04b0*/  IADD3.X R3, PT, PT, R8, UR13, RZ, P1, !PT ;  /* 0x0000000d08037c10 */ /* 0x000fca0008ffe4ff */
[----:B------:R-:W3:Y:S02]  /*04c0*/  LDG.E.U16 R9, desc[UR6][R2.64] ;  /* 0x0000000602097981 */ /* 0x000ee4000c1e1500 */
[----:B---3--:R-:W-:-:S05]  /*04d0*/  HADD2.F32 R9, -RZ, R9.H0_H0 ;  /* 0x20000009ff097230 */ /* 0x008fca0000004100 */
[----:B--2---:R-:W-:-:S05]  /*04e0*/  FFMA R15, R0, R0, R9 ;  /* 0x00000000000f7223 */ /* 0x004fca0000000009 */
        /* <DEDUP_REMOVED lines=11> */
[----:B------:R-:W-:Y:S05]  /*05a0*/  CALL.REL.NOINC `($__internal_14_$__cuda_sm20_sqrt_rn_f32_slowpath) ;  /* 0x0000000800ac7944 */ /* 0x000fea0003c00000 */
[----:B------:R-:W-:Y:S01]  /*05b0*/  IMAD.MOV.U32 R2, RZ, RZ, R9 ;  /* 0x000000ffff027224 */ /* 0x000fe200078e0009 */
[----:B------:R-:W-:Y:S06]  /*05c0*/  BRA `(.L_x_108) ;  /* 0x0000000000107947 */ /* 0x000fec0003800000 */
.L_x_107:
[----:B------:R-:W-:Y:S01]  /*05d0*/  FMUL.FTZ R2, R15, R12 ;  /* 0x0000000c0f027220 */ /* 0x000fe20000410000 */
[----:B------:R-:W-:-:S03]  /*05e0*/  FMUL.FTZ R9, R12, 0.5 ;  /* 0x3f0000000c097820 */ /* 0x000fc60000410000 */
[----:B------:R-:W-:-:S04]  /*05f0*/  FFMA R3, -R2, R2, R15 ;  /* 0x0000000202037223 */ /* 0x000fc8000000010f */
[----:B------:R-:W-:-:S07]  /*0600*/  FFMA R2, R3, R9, R2 ;  /* 0x0000000903027223 */ /* 0x000fce0000000002 */
.L_x_108:
[----:B------:R-:W-:Y:S05]  /*0610*/  BSYNC.RECONVERGENT B1 ;  /* 0x0000000000017941 */ /* 0x000fea0003800200 */
.L_x_106:
        /* <DEDUP_REMOVED lines=11> */
[----:B------:R-:W-:Y:S05]  /*06d0*/  CALL.REL.NOINC `($__internal_15_$__cuda_sm3x_div_rn_noftz_f32_slowpath) ;  /* 0x0000000800c07944 */ /* 0x000fea0003c00000 */
[----:B------:R-:W-:-:S07]  /*06e0*/  MOV R9, R0 ;  /* 0x0000000000097202 */ /* 0x000fce0000000f00 */
.L_x_110:
[----:B------:R-:W-:Y:S05]  /*06f0*/  BSYNC.RECONVERGENT B1 ;  /* 0x0000000000017941 */ /* 0x000fea0003800200 */
.L_x_109:
        /* <DEDUP_REMOVED lines=13> */
.L_x_102:
[----:B------:R-:W-:Y:S05]  /*07d0*/  EXIT ;  /* 0x000000000000794d */ /* 0x000fea0003800000 */
        .weak           $__internal_12_$__cuda_sm20_div_u64
        .type           $__internal_12_$__cuda_sm20_div_u64,@function
        .size           $__internal_12_$__cuda_sm20_div_u64,($__internal_13_$__cuda_sm20_rem_u64 - $__internal_12_$__cuda_sm20_div_u64)
$__internal_12_$__cuda_sm20_div_u64:
        /* <DEDUP_REMOVED lines=69> */
[----:B------:R-:W-:Y:S06]  /*0c30*/  RET.REL.NODEC R2 `(_ZN6caffe219SparseAdagradKernelIiN3c104HalfEEEvmmfPT0_S4_PKT_PKfS9_) ;  /* 0xfffffff002f07950 */ /* 0x000fec0003c3ffff */
        .weak           $__internal_13_$__cuda_sm20_rem_u64
        .type           $__internal_13_$__cuda_sm20_rem_u64,@function
        .size           $__internal_13_$__cuda_sm20_rem_u64,($__internal_14_$__cuda_sm20_sqrt_rn_f32_slowpath - $__internal_13_$__cuda_sm20_rem_u64)
$__internal_13_$__cuda_sm20_rem_u64:
        /* <DEDUP_REMOVED lines=11> */
[----:B------:R-:W-:Y:S02]  /*0cf0*/  IMAD.X R17, RZ, RZ, ~R13, P0 ;  /* 0x000000ffff117224 */ /* 0x000fe400000e0e0d */
[----:B------:R-:W-:Y:S02]  /*0d00*/  IMAD.MOV.U32 R13, RZ, RZ, R10 ;  /* 0x000000ffff0d7224 */ /* 0x000fe400078e000a */
[-C--:B------:R-:W-:Y:S02]  /*0d10*/  IMAD R19, R11, R17.reuse, RZ ;  /* 0x000000110b137224 */ /* 0x080fe400078e02ff */
[----:B------:R-:W-:-:S04]  /*0d20*/  IMAD.WIDE.U32 R12, P0, R10, R17, R12 ;  /* 0x000000110a0c7225 */ /* 0x000fc8000780000c */
[----:B------:R-:W-:-:S04]  /*0d30*/  IMAD.HI.U32 R7, R11, R17, RZ ;  /* 0x000000110b077227 */ /* 0x000fc800078e00ff */
[----:B------:R-:W-:Y:S01]  /*0d40*/  IMAD.HI.U32 R12, P1, R11, R15, R12 ;  /* 0x0000000f0b0c7227 */ /* 0x000fe2000782000c */
[----:B------:R-:W-:-:S04]  /*0d50*/  IADD3.X R7, PT, PT, R7, R11, RZ, P0, !PT ;  /* 0x0000000b07077210 */ /* 0x000fc800007fe4ff */
        /* <DEDUP_REMOVED lines=21> */
[----:B------:R-:W-:-:S04]  /*0eb0*/  IADD3 R13, P1, PT, R13, R10, RZ ;  /* 0x0000000a0d0d7210 */ /* 0x000fc80007f3e0ff */
[----:B------:R-:W-:Y:S01]  /*0ec0*/  IADD3.X R7, PT, PT, R7, RZ, RZ, P0, !PT ;  /* 0x000000ff07077210 */ /* 0x000fe200007fe4ff */
[----:B------:R-:W-:-:S04]  /*0ed0*/  IMAD.WIDE.U32 R10, R13, R8, RZ ;  /* 0x000000080d0a7225 */ /* 0x000fc800078e00ff */
[----:B------:R-:W-:Y:S01]  /*0ee0*/  IMAD.X R7, RZ, RZ, R7, P1 ;  /* 0x000000ffff077224 */ /* 0x000fe200008e0607 */
[----:B------:R-:W-:Y:S01]  /*0ef0*/  IADD3 R15, P1, PT, -R10, R6, RZ ;  /* 0x000000060a0f7210 */ /* 0x000fe20007f3e1ff */
[----:B------:R-:W-:-:S03]  /*0f00*/  IMAD R13, R13, R9, R11 ;  /* 0x000000090d0d7224 */ /* 0x000fc600078e020b */
[-C--:B------:R-:W-:Y:S01]  /*0f10*/  ISETP.GE.U32.AND P0, PT, R15, R8.reuse, PT ;  /* 0x000000080f00720c */ /* 0x080fe20003f06070 */
[----:B------:R-:W-:-:S04]  /*0f20*/  IMAD R10, R7, R8, R13 ;  /* 0x00000008070a7224 */ /* 0x000fc800078e020d */
        /* <DEDUP_REMOVED lines=18> */
[----:B------:R-:W-:Y:S06]  /*1050*/  RET.REL.NODEC R8 `(_ZN6caffe219SparseAdagradKernelIiN3c104HalfEEEvmmfPT0_S4_PKT_PKfS9_) ;  /* 0xffffffec08e87950 */ /* 0x000fec0003c3ffff */
        .weak           $__internal_14_$__cuda_sm20_sqrt_rn_f32_slowpath
        .type           $__internal_14_$__cuda_sm20_sqrt_rn_f32_slowpath,@function
        .size           $__internal_14_$__cuda_sm20_sqrt_rn_f32_slowpath,($__internal_15_$__cuda_sm3x_div_rn_noftz_f32_slowpath - $__internal_14_$__cuda_sm20_sqrt_rn_f32_slowpath)
$__internal_14_$__cuda_sm20_sqrt_rn_f32_slowpath:
        /* <DEDUP_REMOVED lines=20> */
.L_x_112:
[----:B------:R-:W-:Y:S02]  /*11a0*/  IMAD.MOV.U32 R9, RZ, RZ, R3 ;  /* 0x000000ffff097224 */ /* 0x000fe400078e0003 */
[----:B------:R-:W-:Y:S02]  /*11b0*/  HFMA2 R3, -RZ, RZ, 0, 0 ;  /* 0x00000000ff037431 */ /* 0x000fe400000001ff */
[----:B------:R-:W-:-:S04]  /*11c0*/  IMAD.MOV.U32 R2, RZ, RZ, R13 ;  /* 0x000000ffff027224 */ /* 0x000fc800078e000d */
[----:B------:R-:W-:Y:S05]  /*11d0*/  RET.REL.NODEC R2 `(_ZN6caffe219SparseAdagradKernelIiN3c104HalfEEEvmmfPT0_S4_PKT_PKfS9_) ;  /* 0xffffffec02887950 */ /* 0x000fea0003c3ffff */
        .weak           $__internal_15_$__cuda_sm3x_div_rn_noftz_f32_slowpath
        .type           $__internal_15_$__cuda_sm3x_div_rn_noftz_f32_slowpath,@function
        .size           $__internal_15_$__cuda_sm3x_div_rn_noftz_f32_slowpath,(.L_x_183 - $__internal_15_$__cuda_sm3x_div_rn_noftz_f32_slowpath)
$__internal_15_$__cuda_sm3x_div_rn_noftz_f32_slowpath:
        /* <DEDUP_REMOVED lines=37> */
.L_x_114:
        /* <DEDUP_REMOVED lines=51> */
.L_x_121:
[----:B------:R-:W-:-:S04]  /*1760*/  LOP3.LUT R0, R0, 0x80000000, RZ, 0xc0, !PT ;  /* 0x8000000000007812 */ /* 0x000fc800078ec0ff */
[----:B------:R-:W-:Y:S01]  /*1770*/  LOP3.LUT R0, R0, 0x7f800000, RZ, 0xfc, !PT ;  /* 0x7f80000000007812 */ /* 0x000fe200078efcff */
[----:B------:R-:W-:Y:S06]  /*1780*/  BRA `(.L_x_122) ;  /* 0x0000000000047947 */ /* 0x000fec0003800000 */
.L_x_120:
[----:B------:R-:W-:-:S07]  /*1790*/  LEA R0, R10, R0, 0x17 ;  /* 0x000000000a007211 */ /* 0x000fce00078eb8ff */
.L_x_122:
[----:B------:R-:W-:Y:S05]  /*17a0*/  BSYNC.RECONVERGENT B3 ;  /* 0x0000000000037941 */ /* 0x000fea0003800200 */
.L_x_119:
[----:B------:R-:W-:Y:S05]  /*17b0*/  BRA `(.L_x_123) ;  /* 0x0000000000207947 */ /* 0x000fea0003800000 */
.L_x_118:
[----:B------:R-:W-:-:S04]  /*17c0*/  LOP3.LUT R0, R12, 0x80000000, R11, 0x48, !PT ;  /* 0x800000000c007812 */ /* 0x000fc800078e480b */
[----:B------:R-:W-:Y:S01]  /*17d0*/  LOP3.LUT R0, R0, 0x7f800000, RZ, 0xfc, !PT ;  /* 0x7f80000000007812 */ /* 0x000fe200078efcff */
[----:B------:R-:W-:Y:S06]  /*17e0*/  BRA `(.L_x_123) ;  /* 0x0000000000147947 */ /* 0x000fec0003800000 */
.L_x_117:
[----:B------:R-:W-:Y:S01]  /*17f0*/  LOP3.LUT R0, R12, 0x80000000, R11, 0x48, !PT ;  /* 0x800000000c007812 */ /* 0x000fe200078e480b */
[----:B------:R-:W-:Y:S06]  /*1800*/  BRA `(.L_x_123) ;  /* 0x00000000000c7947 */ /* 0x000fec0003800000 */
.L_x_116:
[----:B------:R-:W0:Y:S01]  /*1810*/  MUFU.RSQ R0, -QNAN ;  /* 0xffc0000000007908 */ /* 0x000e220000001400 */
[----:B------:R-:W-:Y:S05]  /*1820*/  BRA `(.L_x_123) ;  /* 0x0000000000047947 */ /* 0x000fea0003800000 */
.L_x_115:
[----:B------:R-:W-:-:S07]  /*1830*/  FADD.FTZ R0, R0, R3 ;  /* 0x0000000300007221 */ /* 0x000fce0000010000 */
.L_x_123:
[----:B------:R-:W-:Y:S05]  /*1840*/  BSYNC.RECONVERGENT B2 ;  /* 0x0000000000027941 */ /* 0x000fea0003800200 */
.L_x_113:
[----:B------:R-:W-:-:S04]  /*1850*/  IMAD.MOV.U32 R3, RZ, RZ, 0x0 ;  /* 0x00000000ff037424 */ /* 0x000fc800078e00ff */
[----:B0-----:R-:W-:Y:S05]  /*1860*/  RET.REL.NODEC R2 `(_ZN6caffe219SparseAdagradKernelIiN3c104HalfEEEvmmfPT0_S4_PKT_PKfS9_) ;  /* 0xffffffe402e47950 */ /* 0x001fea0003c3ffff */
.L_x_124:
        /* <DEDUP_REMOVED lines=9> */
.L_x_183:


//--------------------- .text._ZN6caffe219SparseAdagradKernelIifEEvmmfPT0_S2_PKT_PKfS7_ --------------------------
	.section	.text._ZN6caffe219SparseAdagradKernelIifEEvmmfPT0_S2_PKT_PKfS7_,"ax",@progbits
	.align	128
        .global         _ZN6caffe219SparseAdagradKernelIifEEvmmfPT0_S2_PKT_PKfS7_
        .type           _ZN6caffe219SparseAdagradKernelIifEEvmmfPT0_S2_PKT_PKfS7_,@function
        .size           _ZN6caffe219SparseAdagradKernelIifEEvmmfPT0_S2_PKT_PKfS7_,(.L_x_187 - _ZN6caffe219SparseAdagradKernelIifEEvmmfPT0_S2_PKT_PKfS7_)
        .other          _ZN6caffe219SparseAdagradKernelIifEEvmmfPT0_S2_PKT_PKfS7_,@"STO_CUDA_ENTRY STV_DEFAULT"
_ZN6caffe219SparseAdagradKernelIifEEvmmfPT0_S2_PKT_PKfS7_:
.text._ZN6caffe219SparseAdagradKernelIifEEvmmfPT0_S2_PKT_PKfS7_:
        /* <DEDUP_REMOVED lines=24> */
.L_x_134:
[----:B--2---:R-:W-:Y:S01]  /*0180*/  LOP3.LUT R0, R5, UR8, RZ, 0xfc, !PT ;  /* 0x0000000805007c12 */ /* 0x004fe2000f8efcff */
[----:B------:R-:W-:Y:S03]  /*0190*/  BSSY.RECONVERGENT B1, `(.L_x_126) ;  /* 0x0000023000017945 */ /* 0x000fe60003800200 */
[----:B------:R-:W-:-:S13]  /*01a0*/  ISETP.NE.U32.AND P0, PT, R0, RZ, PT ;  /* 0x000000ff0000720c */ /* 0x000fda0003f05070 */
[----:B-1----:R-:W-:Y:S05]  /*01b0*/  @!P0 BRA `(.L_x_127) ;  /* 0x0000000000248947 */ /* 0x002fea0003800000 */
[----:B------:R-:W-:-:S07]  /*01c0*/  MOV R0, 0x1e0 ;  /* 0x000001e000007802 */ /* 0x000fce0000000f00 */
[----:B0----5:R-:W-:Y:S05]  /*01d0*/  CALL.REL.NOINC `($__internal_16_$__cuda_sm20_div_u64) ;  /* 0x00000004006c7944 */ /* 0x021fea0003c00000 */
[----:B------:R-:W-:Y:S01]  /*01e0*/  IMAD.MOV.U32 R2, RZ, RZ, R7 ;  /* 0x000000ffff027224 */ /* 0x000fe200078e0007 */
[----:B------:R-:W-:Y:S01]  /*01f0*/  MOV R0, 0x220 ;  /* 0x0000022000007802 */ /* 0x000fe20000000f00 */
[----:B------:R-:W-:-:S07]  /*0200*/  IMAD.MOV.U32 R3, RZ, RZ, R8 ;  /* 0x000000ffff037224 */ /* 0x000fce00078e0008 */
[----:B------:R-:W-:Y:S05]  /*0210*/  CALL.REL.NOINC `($__internal_17_$__cuda_sm20_rem_u64) ;  /* 0x0000000800747944 */ /* 0x000fea0003c00000 */
[----:B------:R-:W-:Y:S01]  /*0220*/  MOV R8, R7 ;  /* 0x0000000700087202 */ /* 0x000fe20000000f00 */
[----:B------:R-:W-:Y:S01]  /*0230*/  IMAD.MOV.U32 R9, RZ, RZ, R10 ;  /* 0x000000ffff097224 */ /* 0x000fe200078e000a */
[----:B------:R-:W-:Y:S06]  /*0240*/  BRA `(.L_x_128) ;  /* 0x00000000005c7947 */ /* 0x000fec0003800000 */
.L_x_127:
        /* <DEDUP_REMOVED lines=23> */
.L_x_128:
[----:B0-----:R-:W-:Y:S05]  /*03c0*/  BSYNC.RECONVERGENT B1 ;  /* 0x0000000000017941 */ /* 0x001fea0003800200 */
.L_x_126:
[----:B------:R-:W-:-:S04]  /*03d0*/  LEA R12, P0, R2, UR14, 0x2 ;  /* 0x0000000e020c7c11 */ /* 0x000fc8000f8010ff */
[----:B------:R-:W-:-:S06]  /*03e0*/  LEA.HI.X R13, R2, UR15, R3, 0x2, P0 ;  /* 0x0000000f020d7c11 */ /* 0x000fcc00080f1403 */
[----:B------:R-:W2:Y:S01]  /*03f0*/  LDG.E R13, desc[UR6][R12.64] ;  /* 0x000000060c0d7981 */ /* 0x000ea2000c1e1900 */
[----:B------:R-:W-:Y:S02]  /*0400*/  LEA R2, P0, R6, UR10, 0x2 ;  /* 0x0000000a06027c11 */ /* 0x000fe4000f8010ff */
[----:B--2---:R-:W-:Y:S01]  /*0410*/  SHF.R.S32.HI R0, RZ, 0x1f, R13 ;  /* 0x0000001fff007819 */ /* 0x004fe2000001140d */
[----:B------:R-:W-:-:S04]  /*0420*/  IMAD.WIDE.U32 R8, R13, UR22, R8 ;  /* 0x000000160d087c25 */ /* 0x000fc8000f8e0008 */
[----:B------:R-:W-:Y:S01]  /*0430*/  IMAD R0, R0, UR22, RZ ;  /* 0x0000001600007c24 */ /* 0x000fe2000f8e02ff */
[----:B------:R-:W-:-:S03]  /*0440*/  SHF.L.U32 R7, R8, 0x2, RZ ;  /* 0x0000000208077819 */ /* 0x000fc600000006ff */
[----:B------:R-:W-:Y:S01]  /*0450*/  IMAD R3, R13, UR23, R0 ;  /* 0x000000170d037c24 */ /* 0x000fe2000f8e0200 */
[----:B------:R-:W-:-:S03]  /*0460*/  IADD3 R10, P1, PT, R7, UR12, RZ ;  /* 0x0000000c070a7c10 */ /* 0x000fc6000ff3e0ff */
[----:B------:R-:W-:-:S05]  /*0470*/  IMAD.IADD R3, R9, 0x1, R3 ;  /* 0x0000000109037824 */ /* 0x000fca00078e0203 */
        /* <DEDUP_REMOVED lines=15> */
[----:B------:R-:W-:Y:S05]  /*0570*/  CALL.REL.NOINC `($__internal_18_$__cuda_sm20_sqrt_rn_f32_slowpath) ;  /* 0x0000000800a47944 */ /* 0x000fea0003c00000 */
[----:B------:R-:W-:Y:S01]  /*0580*/  IMAD.MOV.U32 R2, RZ, RZ, R9 ;  /* 0x000000ffff027224 */ /* 0x000fe200078e0009 */
[----:B------:R-:W-:Y:S06]  /*0590*/  BRA `(.L_x_131) ;  /* 0x0000000000107947 */ /* 0x000fec0003800000 */
.L_x_130:
[----:B------:R-:W-:Y:S01]  /*05a0*/  FMUL.FTZ R2, R15, R12 ;  /* 0x0000000c0f027220 */ /* 0x000fe20000410000 */
[----:B------:R-:W-:-:S03]  /*05b0*/  FMUL.FTZ R9, R12, 0.5 ;  /* 0x3f0000000c097820 */ /* 0x000fc60000410000 */
[----:B------:R-:W-:-:S04]  /*05c0*/  FFMA R3, -R2, R2, R15 ;  /* 0x0000000202037223 */ /* 0x000fc8000000010f */
[----:B------:R-:W-:-:S07]  /*05d0*/  FFMA R2, R3, R9, R2 ;  /* 0x0000000903027223 */ /* 0x000fce0000000002 */
.L_x_131:
[----:B------:R-:W-:Y:S05]  /*05e0*/  BSYNC.RECONVERGENT B1 ;  /* 0x0000000000017941 */ /* 0x000fea0003800200 */
.L_x_129:
        /* <DEDUP_REMOVED lines=11> */
[----:B------:R-:W-:Y:S05]  /*06a0*/  CALL.REL.NOINC `($__internal_19_$__cuda_sm3x_div_rn_noftz_f32_slowpath) ;  /* 0x0000000800b87944 */ /* 0x000fea0003c00000 */
[----:B------:R-:W-:-:S07]  /*06b0*/  MOV R9, R0 ;  /* 0x0000000000097202 */ /* 0x000fce0000000f00 */
.L_x_133:
[----:B------:R-:W-:Y:S05]  /*06c0*/  BSYNC.RECONVERGENT B1 ;  /* 0x0000000000017941 */ /* 0x000fea0003800200 */
.L_x_132:
        /* <DEDUP_REMOVED lines=11> */
.L_x_125:
[----:B------:R-:W-:Y:S05]  /*0780*/  EXIT ;  /* 0x000000000000794d */ /* 0x000fea0003800000 */
        .weak           $__internal_16_$__cuda_sm20_div_u64
        .type           $__internal_16_$__cuda_sm20_div_u64,@function
        .size           $__internal_16_$__cuda_sm20_div_u64,($__internal_17_$__cuda_sm20_rem_u64 - $__internal_16_$__cuda_sm20_div_u64)
$__internal_16_$__cuda_sm20_div_u64:
        /* <DEDUP_REMOVED lines=69> */
[----:B------:R-:W-:Y:S06]  /*0be0*/  RET.REL.NODEC R2 `(_ZN6caffe219SparseAdagradKernelIifEEvmmfPT0_S2_PKT_PKfS7_) ;  /* 0xfffffff402047950 */ /* 0x000fec0003c3ffff */
        .weak           $__internal_17_$__cuda_sm20_rem_u64
        .type           $__internal_17_$__cuda_sm20_rem_u64,@function
        .size           $__internal_17_$__cuda_sm20_rem_u64,($__internal_18_$__cuda_sm20_sqrt_rn_f32_slowpath - $__internal_17_$__cuda_sm20_rem_u64)
$__internal_17_$__cuda_sm20_rem_u64:
        /* <DEDUP_REMOVED lines=65> */
[----:B------:R-:W-:Y:S06]  /*1000*/  RET.REL.NODEC R8 `(_ZN6caffe219SparseAdagradKernelIifEEvmmfPT0_S2_PKT_PKfS7_) ;  /* 0xffffffec08fc7950 */ /* 0x000fec0003c3ffff */
        .weak           $__internal_18_$__cuda_sm20_sqrt_rn_f32_slowpath
        .type           $__internal_18_$__cuda_sm20_sqrt_rn_f32_slowpath,@function
        .size           $__internal_18_$__cuda_sm20_sqrt_rn_f32_slowpath,($__internal_19_$__cuda_sm3x_div_rn_noftz_f32_slowpath - $__internal_18_$__cuda_sm20_sqrt_rn_f32_slowpath)
$__internal_18_$__cuda_sm20_sqrt_rn_f32_slowpath:
        /* <DEDUP_REMOVED lines=20> */
.L_x_135:
[----:B------:R-:W-:Y:S02]  /*1150*/  IMAD.MOV.U32 R9, RZ, RZ, R3 ;  /* 0x000000ffff097224 */ /* 0x000fe400078e0003 */
[----:B------:R-:W-:Y:S02]  /*1160*/  HFMA2 R3, -RZ, RZ, 0, 0 ;  /* 0x00000000ff037431 */ /* 0x000fe400000001ff */
[----:B------:R-:W-:-:S04]  /*1170*/  IMAD.MOV.U32 R2, RZ, RZ, R13 ;  /* 0x000000ffff027224 */ /* 0x000fc800078e000d */
[----:B------:R-:W-:Y:S05]  /*1180*/  RET.REL.NODEC R2 `(_ZN6caffe219SparseAdagradKernelIifEEvmmfPT0_S2_PKT_PKfS7_) ;  /* 0xffffffec029c7950 */ /* 0x000fea0003c3ffff */
        .weak           $__internal_19_$__cuda_sm3x_div_rn_noftz_f32_slowpath
        .type           $__internal_19_$__cuda_sm3x_div_rn_noftz_f32_slowpath,@function
        .size           $__internal_19_$__cuda_sm3x_div_rn_noftz_f32_slowpath,(.L_x_187 - $__internal_19_$__cuda_sm3x_div_rn_noftz_f32_slowpath)
$__internal_19_$__cuda_sm3x_div_rn_noftz_f32_slowpath:
        /* <DEDUP_REMOVED lines=37> */
.L_x_137:
        /* <DEDUP_REMOVED lines=51> */
.L_x_144:
[----:B------:R-:W-:-:S04]  /*1710*/  LOP3.LUT R0, R0, 0x80000000, RZ, 0xc0, !PT ;  /* 0x8000000000007812 */ /* 0x000fc800078ec0ff */
[----:B------:R-:W-:Y:S01]  /*1720*/  LOP3.LUT R0, R0, 0x7f800000, RZ, 0xfc, !PT ;  /* 0x7f80000000007812 */ /* 0x000fe200078efcff */
[----:B------:R-:W-:Y:S06]  /*1730*/  BRA `(.L_x_145) ;  /* 0x0000000000047947 */ /* 0x000fec0003800000 */
.L_x_143:
[----:B------:R-:W-:-:S07]  /*1740*/  LEA R0, R10, R0, 0x17 ;  /* 0x000000000a007211 */ /* 0x000fce00078eb8ff */
.L_x_145:
[----:B------:R-:W-:Y:S05]  /*1750*/  BSYNC.RECONVERGENT B3 ;  /* 0x0000000000037941 */ /* 0x000fea0003800200 */
.L_x_142:
[----:B------:R-:W-:Y:S05]  /*1760*/  BRA `(.L_x_146) ;  /* 0x0000000000207947 */ /* 0x000fea0003800000 */
.L_x_141:
[----:B------:R-:W-:-:S04]  /*1770*/  LOP3.LUT R0, R12, 0x80000000, R11, 0x48, !PT ;  /* 0x800000000c007812 */ /* 0x000fc800078e480b */
[----:B------:R-:W-:Y:S01]  /*1780*/  LOP3.LUT R0, R0, 0x7f800000, RZ, 0xfc, !PT ;  /* 0x7f80000000007812 */ /* 0x000fe200078efcff */
[----:B------:R-:W-:Y:S06]  /*1790*/  BRA `(.L_x_146) ;  /* 0x0000000000147947 */ /* 0x000fec0003800000 */
.L_x_140:
[----:B------:R-:W-:Y:S01]  /*17a0*/  LOP3.LUT R0, R12, 0x80000000, R11, 0x48, !PT ;  /* 0x800000000c007812 */ /* 0x000fe200078e480b */
[----:B------:R-:W-:Y:S06]  /*17b0*/  BRA `(.L_x_146) ;  /* 0x00000000000c7947 */ /* 0x000fec0003800000 */
.L_x_139:
[----:B------:R-:W0:Y:S01]  /*17c0*/  MUFU.RSQ R0, -QNAN ;  /* 0xffc0000000007908 */ /* 0x000e220000001400 */
[----:B------:R-:W-:Y:S05]  /*17d0*/  BRA `(.L_x_146) ;  /* 0x0000000000047947 */ /* 0x000fea0003800000 */
.L_x_138:
[----:B------:R-:W-:-:S07]  /*17e0*/  FADD.FTZ R0, R0, R3 ;  /* 0x0000000300007221 */ /* 0x000fce0000010000 */
.L_x_146:
[----:B------:R-:W-:Y:S05]  /*17f0*/  BSYNC.RECONVERGENT B2 ;  /* 0x0000000000027941 */ /* 0x000fea0003800200 */
.L_x_136:
[----:B------:R-:W-:-:S04]  /*1800*/  IMAD.MOV.U32 R3, RZ, RZ, 0x0 ;  /* 0x00000000ff037424 */ /* 0x000fc800078e00ff */
[----:B0-----:R-:W-:Y:S05]  /*1810*/  RET.REL.NODEC R2 `(_ZN6caffe219SparseAdagradKernelIifEEvmmfPT0_S2_PKT_PKfS7_) ;  /* 0xffffffe402f87950 */ /* 0x001fea0003c3ffff */
.L_x_147:
        /* <DEDUP_REMOVED lines=14> */
.L_x_187:


//--------------------- .text._ZN6caffe213AdagradUpdateEiPKfS1_S1_PfS2_ffS1_ --------------------------
	.section	.text._ZN6caffe213AdagradUpdateEiPKfS1_S1_PfS2_ffS1_,"ax",@progbits
	.align	128
        .global         _ZN6caffe213AdagradUpdateEiPKfS1_S1_PfS2_ffS1_
        .type           _ZN6caffe213AdagradUpdateEiPKfS1_S1_PfS2_ffS1_,@function
        .size           _ZN6caffe213AdagradUpdateEiPKfS1_S1_PfS2_ffS1_,(.L_x_189 - _ZN6caffe213AdagradUpdateEiPKfS1_S1_PfS2_ffS1_)
        .other          _ZN6caffe213AdagradUpdateEiPKfS1_S1_PfS2_ffS1_,@"STO_CUDA_ENTRY STV_DEFAULT"
_ZN6caffe213AdagradUpdateEiPKfS1_S1_PfS2_ffS1_:
.text._ZN6caffe213AdagradUpdateEiPKfS1_S1_PfS2_ffS1_:
[----:B------:R-:W-:Y:S01]  /*0000*/  LDC R1, c[0x0][0x37c] ;  /* 0x0000df00ff017b82 */ /* 0x000fe20000000800 */
[----:B------:R-:W0:Y:S01]  /*0010*/  S2R R4, SR_CTAID.X ;  /* 0x0000000000047919 */ /* 0x000e220000002500 */
[----:B------:R-:W0:Y:S01]  /*0020*/  LDCU UR4, c[0x0][0x360] ;  /* 0x00006c00ff0477ac */ /* 0x000e220008000800 */
[----:B------:R-:W0:Y:S01]  /*0030*/  S2R R3, SR_TID.X ;  /* 0x0000000000037919 */ /* 0x000e220000002100 */
[----:B------:R-:W1:Y:S02]  /*0040*/  LDCU UR5, c[0x0][0x380] ;  /* 0x00007000ff0577ac */ /* 0x000e640008000800 */
[----:B-1----:R-:W-:Y:S01]  /*0050*/  USHF.R.S32.HI UR8, URZ, 0x1f, UR5 ;  /* 0x0000001fff087899 */ /* 0x002fe20008011405 */
[----:B0-----:R-:W-:-:S05]  /*0060*/  IMAD R4, R4, UR4, R3 ;  /* 0x0000000404047c24 */ /* 0x001fca000f8e0203 */
[----:B------:R-:W-:-:S04]  /*0070*/  ISETP.GE.U32.AND P0, PT, R4, UR5, PT ;  /* 0x0000000504007c0c */ /* 0x000fc8000bf06070 */
[----:B------:R-:W-:-:S13]  /*0080*/  ISETP.GE.U32.AND.EX P0, PT, RZ, UR8, PT, P0 ;  /* 0x00000008ff007c0c */ /* 0x000fda000bf06100 */
[----:B------:R-:W-:Y:S05]  /*0090*/  @P0 EXIT ;  /* 0x000000000000094d */ /* 0x000fea0003800000 */
[----:B------:R-:W0:Y:S01]  /*00a0*/  LDCU UR5, c[0x0][0x370] ;  /* 0x00006e00ff0577ac */ /* 0x000e220008000800 */
[----:B------:R-:W-:Y:S01]  /*00b0*/  BSSY.RECONVERGENT B0, `(.L_x_148) ;  /* 0x0000043000007945 */ /* 0x000fe20003800200 */
[----:B------:R-:W-:Y:S01]  /*00c0*/  IMAD.MOV.U32 R5, RZ, RZ, RZ ;  /* 0x000000ffff057224 */ /* 0x000fe200078e00ff */
[----:B------:R-:W1:Y:S01]  /*00d0*/  LDCU.64 UR6, c[0x0][0x358] ;  /* 0x00006b00ff0677ac */ /* 0x000e620008000a00 */
[----:B------:R-:W2:Y:S01]  /*00e0*/  LDCU UR17, c[0x0][0x380] ;  /* 0x00007000ff1177ac */ /* 0x000ea20008000800 */
[----:B------:R-:W3:Y:S01]  /*00f0*/  LDCU UR9, c[0x0][0x3b4] ;  /* 0x00007680ff0977ac */ /* 0x000ee20008000800 */
[----:B------:R-:W4:Y:S01]  /*0100*/  LDCU UR16, c[0x0][0x3b0] ;  /* 0x00007600ff1077ac */ /* 0x000f220008000800 */
[----:B------:R-:W1:Y:S01]  /*0110*/  LDCU.64 UR10, c[0x0][0x3a8] ;  /* 0x00007500ff0a77ac */ /* 0x000e620008000a00 */
[----:B------:R-:W1:Y:S01]  /*0120*/  LDCU.64 UR18, c[0x0][0x388] ;  /* 0x00007100ff1277ac */ /* 0x000e620008000a00 */
[----:B------:R-:W1:Y:S01]  /*0130*/  LDCU.64 UR20, c[0x0][0x3a0] ;  /* 0x00007400ff1477ac */ /* 0x000e620008000a00 */
[----:B------:R-:W1:Y:S01]  /*0140*/  LDCU.128 UR12, c[0x0][0x390] ;  /* 0x00007200ff0c77ac */ /* 0x000e620008000c00 */
[----:B0-----:R-:W-:-:S12]  /*0150*/  UIMAD UR4, UR4, UR5, URZ ;  /* 0x00000005040472a4 */ /* 0x001fd8000f8e02ff */
.L_x_154:
[C---:B0-----:R-:W-:Y:S01]  /*0160*/  IMAD.SHL.U32 R6, R4.reuse, 0x4, RZ ;  /* 0x0000000404067824 */ /* 0x041fe200078e00ff */
[----:B------:R-:W-:-:S04]  /*0170*/  SHF.L.U64.HI R14, R4, 0x2, R5 ;  /* 0x00000002040e7819 */ /* 0x000fc80000010205 */
[C---:B-1----:R-:W-:Y:S02]  /*0180*/  IADD3 R8, P0, PT, R6.reuse, UR14, RZ ;  /* 0x0000000e06087c10 */ /* 0x042fe4000ff1e0ff */
[----:B------:R-:W-:Y:S02]  /*0190*/  IADD3 R10, P1, PT, R6, UR12, RZ ;  /* 0x0000000c060a7c10 */ /* 0x000fe4000ff3e0ff */
[C---:B------:R-:W-:Y:S02]  /*01a0*/  IADD3.X R9, PT, PT, R14.reuse, UR15, RZ, P0, !PT ;  /* 0x0000000f0e097c10 */ /* 0x040fe400087fe4ff */
[----:B------:R-:W-:-:S03]  /*01b0*/  IADD3.X R11, PT, PT, R14, UR13, RZ, P1, !PT ;  /* 0x0000000d0e0b7c10 */ /* 0x000fc60008ffe4ff */
[----:B------:R-:W3:Y:S04]  /*01c0*/  LDG.E R8, desc[UR6][R8.64] ;  /* 0x0000000608087981 */ /* 0x000ee8000c1e1900 */
[----:B------:R-:W5:Y:S01]  /*01d0*/  LDG.E R11, desc[UR6][R10.64] ;  /* 0x000000060a0b7981 */ /* 0x000f62000c1e1900 */
[----:B------:R-:W0:Y:S01]  /*01e0*/  LDC.64 R2, c[0x0][0x3b8] ;  /* 0x0000ee00ff027b82 */ /* 0x000e220000000a00 */
[----:B------:R-:W-:-:S04]  /*01f0*/  IADD3 R12, P0, PT, R6, UR10, RZ ;  /* 0x0000000a060c7c10 */ /* 0x000fc8000ff1e0ff */
[----:B------:R-:W-:Y:S01]  /*0200*/  IADD3.X R13, PT, PT, R14, UR11, RZ, P0, !PT ;  /* 0x0000000b0e0d7c10 */ /* 0x000fe200087fe4ff */
[----:B---3--:R-:W-:-:S04]  /*0210*/  FMUL R0, R8, UR9 ;  /* 0x0000000908007c20 */ /* 0x008fc80008400000 */
[----:B-----5:R-:W-:-:S05]  /*0220*/  FFMA R15, R11, R11, R0 ;  /* 0x0000000b0b0f7223 */ /* 0x020fca0000000000 */
[----:B------:R1:W-:Y:S04]  /*0230*/  STG.E desc[UR6][R12.64], R15 ;  /* 0x0000000f0c007986 */ /* 0x0003e8000c101906 */
[----:B0-----:R-:W3:Y:S01]  /*0240*/  LDG.E R0, desc[UR6][R2.64] ;  /* 0x0000000602007981 */ /* 0x001ee2000c1e1900 */
[----:B------:R-:W-:Y:S01]  /*0250*/  VIADD R7, R15, 0xf3000000 ;  /* 0xf30000000f077836 */ /* 0x000fe20000000000 */
[----:B------:R1:W0:Y:S01]  /*0260*/  MUFU.RSQ R16, R15 ;  /* 0x0000000f00107308 */ /* 0x0002220000001400 */
[----:B------:R-:W-:Y:S03]  /*0270*/  BSSY.RECONVERGENT B1, `(.L_x_149) ;  /* 0x000000c000017945 */ /* 0x000fe60003800200 */
[----:B------:R-:W-:Y:S01]  /*0280*/  ISETP.GT.U32.AND P0, PT, R7, 0x727fffff, PT ;  /* 0x727fffff0700780c */ /* 0x000fe20003f04070 */
[----:B---3--:R-:W-:-:S12]  /*0290*/  FMUL R0, R11, R0 ;  /* 0x000000000b007220 */ /* 0x008fd80000400000 */
[----:B01----:R-:W-:Y:S05]  /*02a0*/  @!P0 BRA `(.L_x_150) ;  /* 0x0000000000108947 */ /* 0x003fea0003800000 */
[----:B------:R-:W-:-:S07]  /*02b0*/  MOV R11, 0x2d0 ;  /* 0x000002d0000b7802 */ /* 0x000fce0000000f00 */
[----:B--2-4-:R-:W-:Y:S05]  /*02c0*/  CALL.REL.NOINC `($__internal_20_$__cuda_sm20_sqrt_rn_f32_slowpath) ;  /* 0x00000000008c7944 */ /* 0x014fea0003c00000 */
[----:B------:R-:W-:Y:S01]  /*02d0*/  IMAD.MOV.U32 R2, RZ, RZ, R7 ;  /* 0x000000ffff027224 */ /* 0x000fe200078e0007 */
[----:B------:R-:W-:Y:S06]  /*02e0*/  BRA `(.L_x_151) ;  /* 0x0000000000107947 */ /* 0x000fec0003800000 */
.L_x_150:
[----:B------:R-:W-:Y:S01]  /*02f0*/  FMUL.FTZ R2, R15, R16 ;  /* 0x000000100f027220 */ /* 0x000fe20000410000 */
[----:B------:R-:W-:-:S03]  /*0300*/  FMUL.FTZ R7, R16, 0.5 ;  /* 0x3f00000010077820 */ /* 0x000fc60000410000 */
[----:B------:R-:W-:-:S04]  /*0310*/  FFMA R3, -R2, R2, R15 ;  /* 0x0000000202037223 */ /* 0x000fc8000000010f */
[----:B------:R-:W-:-:S07]  /*0320*/  FFMA R2, R3, R7, R2 ;  /* 0x0000000703027223 */ /* 0x000fce0000000002 */
.L_x_151:
[----:B--2-4-:R-:W-:Y:S05]  /*0330*/  BSYNC.RECONVERGENT B1 ;  /* 0x0000000000017941 */ /* 0x014fea0003800200 */
.L_x_149:
        /* <DEDUP_REMOVED lines=11> */
[----:B------:R-:W-:Y:S05]  /*03f0*/  CALL.REL.NOINC `($__internal_21_$__cuda_sm3x_div_rn_noftz_f32_slowpath) ;  /* 0x0000000000a07944 */ /* 0x000fea0003c00000 */
[----:B------:R-:W-:-:S07]  /*0400*/  IMAD.MOV.U32 R8, RZ, RZ, R0 ;  /* 0x000000ffff087224 */ /* 0x000fce00078e0000 */
.L_x_153:
[----:B------:R-:W-:Y:S05]  /*0410*/  BSYNC.RECONVERGENT B1 ;  /* 0x0000000000017941 */ /* 0x000fea0003800200 */
.L_x_152:
[----:B------:R-:W-:-:S04]  /*0420*/  IADD3 R2, P0, PT, R6, UR18, RZ ;  /* 0x0000001206027c10 */ /* 0x000fc8000ff1e0ff */
[----:B------:R-:W-:-:S06]  /*0430*/  IADD3.X R3, PT, PT, R14, UR19, RZ, P0, !PT ;  /* 0x000000130e037c10 */ /* 0x000fcc00087fe4ff */
[----:B------:R-:W2:Y:S01]  /*0440*/  LDG.E R3, desc[UR6][R2.64] ;  /* 0x0000000602037981 */ /* 0x000ea2000c1e1900 */
[----:B------:R-:W-:-:S04]  /*0450*/  IADD3 R6, P0, PT, R6, UR20, RZ ;  /* 0x0000001406067c10 */ /* 0x000fc8000ff1e0ff */
[----:B------:R-:W-:Y:S02]  /*0460*/  IADD3.X R7, PT, PT, R14, UR21, RZ, P0, !PT ;  /* 0x000000150e077c10 */ /* 0x000fe400087fe4ff */
        /* <DEDUP_REMOVED lines=8> */
.L_x_148:
[----:B------:R-:W-:Y:S05]  /*04f0*/  EXIT ;  /* 0x000000000000794d */ /* 0x000fea0003800000 */
        .weak           $__internal_20_$__cuda_sm20_sqrt_rn_f32_slowpath
        .type           $__internal_20_$__cuda_sm20_sqrt_rn_f32_slowpath,@function
        .size           $__internal_20_$__cuda_sm20_sqrt_rn_f32_slowpath,($__internal_21_$__cuda_sm3x_div_rn_noftz_f32_slowpath - $__internal_20_$__cuda_sm20_sqrt_rn_f32_slowpath)
$__internal_20_$__cuda_sm20_sqrt_rn_f32_slowpath:
[----:B------:R-:W-:-:S13]  /*0500*/  LOP3.LUT P0, RZ, R15, 0x7fffffff, RZ, 0xc0, !PT ;  /* 0x7fffffff0fff7812 */ /* 0x000fda000780c0ff */
[----:B------:R-:W-:Y:S01]  /*0510*/  @!P0 IMAD.MOV.U32 R3, RZ, RZ, R15 ;  /* 0x000000ffff038224 */ /* 0x000fe200078e000f */
        /* <DEDUP_REMOVED lines=15> */
[----:B------:R-:W-:-:S03]  /*0610*/  @!P0 IMAD.MOV.U32 R3, RZ, RZ, R2 ;  /* 0x000000ffff038224 */ /* 0x000fc600078e0002 */
[----:B------:R-:W-:-:S04]  /*0620*/  @P0 FFMA R8, R9, R8, R10 ;  /* 0x0000000809080223 */ /* 0x000fc8000000000a */
[----:B------:R-:W-:-:S07]  /*0630*/  @P0 FMUL.FTZ R3, R8, 2.3283064365386962891e-10 ;  /* 0x2f80000008030820 */ /* 0x000fce0000410000 */
.L_x_155:
[----:B------:R-:W-:Y:S02]  /*0640*/  IMAD.MOV.U32 R7, RZ, RZ, R3 ;  /* 0x000000ffff077224 */ /* 0x000fe400078e0003 */
[----:B------:R-:W-:Y:S02]  /*0650*/  IMAD.MOV.U32 R2, RZ, RZ, R11 ;  /* 0x000000ffff027224 */ /* 0x000fe400078e000b */
[----:B------:R-:W-:-:S04]  /*0660*/  IMAD.MOV.U32 R3, RZ, RZ, 0x0 ;  /* 0x00000000ff037424 */ /* 0x000fc800078e00ff */
[----:B------:R-:W-:Y:S05]  /*0670*/  RET.REL.NODEC R2 `(_ZN6caffe213AdagradUpdateEiPKfS1_S1_PfS2_ffS1_) ;  /* 0xfffffff802607950 */ /* 0x000fea0003c3ffff */
        .weak           $__internal_21_$__cuda_sm3x_div_rn_noftz_f32_slowpath
        .type           $__internal_21_$__cuda_sm3x_div_rn_noftz_f32_slowpath,@function
        .size           $__internal_21_$__cuda_sm3x_div_rn_noftz_f32_slowpath,(.L_x_189 - $__internal_21_$__cuda_sm3x_div_rn_noftz_f32_slowpath)
$__internal_21_$__cuda_sm3x_div_rn_noftz_f32_slowpath:
[--C-:B------:R-:W-:Y:S01]  /*0680*/  SHF.R.U32.HI R8, RZ, 0x17, R11.reuse ;  /* 0x00000017ff087819 */ /* 0x100fe2000001160b */
[----:B------:R-:W-:Y:S01]  /*0690*/  BSSY.RECONVERGENT B2, `(.L_x_156) ;  /* 0x0000065000027945 */ /* 0x000fe20003800200 */
[--C-:B------:R-:W-:Y:S01]  /*06a0*/  SHF.R.U32.HI R3, RZ, 0x17, R0.reuse ;  /* 0x00000017ff037819 */ /* 0x100fe20000011600 */
[----:B------:R-:W-:Y:S01]  /*06b0*/  IMAD.MOV.U32 R9, RZ, RZ, R0 ;  /* 0x000000ffff097224 */ /* 0x000fe200078e0000 */
[----:B------:R-:W-:Y:S01]  /*06c0*/  LOP3.LUT R8, R8, 0xff, RZ, 0xc0, !PT ;  /* 0x000000ff08087812 */ /* 0x000fe200078ec0ff */
[----:B------:R-:W-:Y:S01]  /*06d0*/  IMAD.MOV.U32 R10, RZ, RZ, R11 ;  /* 0x000000ffff0a7224 */ /* 0x000fe200078e000b */
[----:B------:R-:W-:-:S03]  /*06e0*/  LOP3.LUT R12, R3, 0xff, RZ, 0xc0, !PT ;  /* 0x000000ff030c7812 */ /* 0x000fc600078ec0ff */
[----:B------:R-:W-:Y:S02]  /*06f0*/  VIADD R15, R8, 0xffffffff ;  /* 0xffffffff080f7836 */ /* 0x000fe40000000000 */
[----:B------:R-:W-:-:S03]  /*0700*/  VIADD R13, R12, 0xffffffff ;  /* 0xffffffff0c0d7836 */ /* 0x000fc60000000000 */
[----:B------:R-:W-:-:S04]  /*0710*/  ISETP.GT.U32.AND P0, PT, R15, 0xfd, PT ;  /* 0x000000fd0f00780c */ /* 0x000fc80003f04070 */
[----:B------:R-:W-:-:S13]  /*0720*/  ISETP.GT.U32.OR P0, PT, R13, 0xfd, P0 ;  /* 0x000000fd0d00780c */ /* 0x000fda0000704470 */
[----:B------:R-:W-:Y:S01]  /*0730*/  @!P0 IMAD.MOV.U32 R7, RZ, RZ, RZ ;  /* 0x000000ffff078224 */ /* 0x000fe200078e00ff */
[----:B------:R-:W-:Y:S06]  /*0740*/  @!P0 BRA `(.L_x_157) ;  /* 0x0000000000608947 */ /* 0x000fec0003800000 */
[----:B------:R-:W-:Y:S01]  /*0750*/  FSETP.GTU.FTZ.AND P0, PT, |R0|, +INF , PT ;  /* 0x7f8000000000780b */ /* 0x000fe20003f1c200 */
[----:B------:R-:W-:Y:S01]  /*0760*/  IMAD.MOV.U32 R3, RZ, RZ, R11 ;  /* 0x000000ffff037224 */ /* 0x000fe200078e000b */
        /* <DEDUP_REMOVED lines=20> */
[----:B------:R-:W-:Y:S02]  /*08b0*/  @!P1 FFMA R10, R3, 1.84467440737095516160e+19, RZ ;  /* 0x5f800000030a9823 */ /* 0x000fe400000000ff */
[----:B------:R-:W-:-:S07]  /*08c0*/  @!P1 VIADD R7, R7, 0x40 ;  /* 0x0000004007079836 */ /* 0x000fce0000000000 */
.L_x_157:
[----:B------:R-:W-:Y:S01]  /*08d0*/  LEA R3, R8, 0xc0800000, 0x17 ;  /* 0xc080000008037811 */ /* 0x000fe200078eb8ff */
[----:B------:R-:W-:Y:S04]  /*08e0*/  BSSY.RECONVERGENT B3, `(.L_x_162) ;  /* 0x0000036000037945 */ /* 0x000fe80003800200 */
[----:B------:R-:W-:Y:S02]  /*08f0*/  IMAD.IADD R10, R10, 0x1, -R3 ;  /* 0x000000010a0a7824 */ /* 0x000fe400078e0a03 */
[----:B------:R-:W-:Y:S02]  /*0900*/  VIADD R3, R12, 0xffffff81 ;  /* 0xffffff810c037836 */ /* 0x000fe40000000000 */
[----:B------:R-:W0:Y:S01]  /*0910*/  MUFU.RCP R11, R10 ;  /* 0x0000000a000b7308 */ /* 0x000e220000001000 */
[----:B------:R-:W-:Y:S01]  /*0920*/  FADD.FTZ R13, -R10, -RZ ;  /* 0x800000ff0a0d7221 */ /* 0x000fe20000010100 */
[C---:B------:R-:W-:Y:S01]  /*0930*/  IMAD R0, R3.reuse, -0x800000, R9 ;  /* 0xff80000003007824 */ /* 0x040fe200078e0209 */
[----:B------:R-:W-:-:S05]  /*0940*/  IADD3 R8, PT, PT, R3, 0x7f, -R8 ;  /* 0x0000007f03087810 */ /* 0x000fca0007ffe808 */
[----:B------:R-:W-:Y:S02]  /*0950*/  IMAD.IADD R8, R8, 0x1, R7 ;  /* 0x0000000108087824 */ /* 0x000fe400078e0207 */
        /* <DEDUP_REMOVED lines=21> */
[C---:B------:R-:W-:Y:S02]  /*0ab0*/  VIADD R10, R11.reuse, 0x20 ;  /* 0x000000200b0a7836 */ /* 0x040fe40000000000 */
        /* <DEDUP_REMOVED lines=20> */
.L_x_164:
[----:B------:R-:W-:-:S04]  /*0c00*/  LOP3.LUT R0, R0, 0x80000000, RZ, 0xc0, !PT ;  /* 0x8000000000007812 */ /* 0x000fc800078ec0ff */
[----:B------:R-:W-:Y:S01]  /*0c10*/  LOP3.LUT R0, R0, 0x7f800000, RZ, 0xfc, !PT ;  /* 0x7f80000000007812 */ /* 0x000fe200078efcff */
[----:B------:R-:W-:Y:S06]  /*0c20*/  BRA `(.L_x_165) ;  /* 0x0000000000047947 */ /* 0x000fec0003800000 */
.L_x_163:
[----:B------:R-:W-:-:S07]  /*0c30*/  IMAD R0, R8, 0x800000, R0 ;  /* 0x0080000008007824 */ /* 0x000fce00078e0200 */
.L_x_165:
[----:B------:R-:W-:Y:S05]  /*0c40*/  BSYNC.RECONVERGENT B3 ;  /* 0x0000000000037941 */ /* 0x000fea0003800200 */
.L_x_162:
[----:B------:R-:W-:Y:S05]  /*0c50*/  BRA `(.L_x_166) ;  /* 0x0000000000207947 */ /* 0x000fea0003800000 */
.L_x_161:
[----:B------:R-:W-:-:S04]  /*0c60*/  LOP3.LUT R0, R10, 0x80000000, R9, 0x48, !PT ;  /* 0x800000000a007812 */ /* 0x000fc800078e4809 */
[----:B------:R-:W-:Y:S01]  /*0c70*/  LOP3.LUT R0, R0, 0x7f800000, RZ, 0xfc, !PT ;  /* 0x7f80000000007812 */ /* 0x000fe200078efcff */
[----:B------:R-:W-:Y:S06]  /*0c80*/  BRA `(.L_x_166) ;  /* 0x0000000000147947 */ /* 0x000fec0003800000 */
.L_x_160:
[----:B------:R-:W-:Y:S01]  /*0c90*/  LOP3.LUT R0, R10, 0x80000000, R9, 0x48, !PT ;  /* 0x800000000a007812 */ /* 0x000fe200078e4809 */
[----:B------:R-:W-:Y:S06]  /*0ca0*/  BRA `(.L_x_166) ;  /* 0x00000000000c7947 */ /* 0x000fec0003800000 */
.L_x_159:
[----:B------:R-:W0:Y:S01]  /*0cb0*/  MUFU.RSQ R0, -QNAN ;  /* 0xffc0000000007908 */ /* 0x000e220000001400 */
[----:B------:R-:W-:Y:S05]  /*0cc0*/  BRA `(.L_x_166) ;  /* 0x0000000000047947 */ /* 0x000fea0003800000 */
.L_x_158:
[----:B------:R-:W-:-:S07]  /*0cd0*/  FADD.FTZ R0, R0, R3 ;  /* 0x0000000300007221 */ /* 0x000fce0000010000 */
.L_x_166:
[----:B------:R-:W-:Y:S05]  /*0ce0*/  BSYNC.RECONVERGENT B2 ;  /* 0x0000000000027941 */ /* 0x000fea0003800200 */
.L_x_156:
[----:B------:R-:W-:-:S04]  /*0cf0*/  IMAD.MOV.U32 R3, RZ, RZ, 0x0 ;  /* 0x00000000ff037424 */ /* 0x000fc800078e00ff */
[----:B0-----:R-:W-:Y:S05]  /*0d00*/  RET.REL.NODEC R2 `(_ZN6caffe213AdagradUpdateEiPKfS1_S1_PfS2_ffS1_) ;  /* 0xfffffff002bc7950 */ /* 0x001fea0003c3ffff */
.L_x_167:
        /* <DEDUP_REMOVED lines=15> */
.L_x_189:


//--------------------- .nv.shared._ZN6caffe226RowWiseSparseAdagradKernelIlEEviifPfS1_PKT_PKfS6_ --------------------------
	.section	.nv.shared._ZN6caffe226RowWiseSparseAdagradKernelIlEEviifPfS1_PKT_PKfS6_,"aw",@nobits
	.sectionflags	@""
	.align	4
.nv.shared._ZN6caffe226RowWiseSparseAdagradKernelIlEEviifPfS1_PKT_PKfS6_:
	.zero		1052


//--------------------- .nv.shared.reserved.0     --------------------------
	.section	.nv.shared.reserved.0,"aw",@nobits
	.weak		__nv_reservedSMEM_offset_0_alias
	.size		__nv_reservedSMEM_offset_0_alias, 0, 64
	.other		__nv_reservedSMEM_offset_0_alias,@"STO_CUDA_RESERVED_SHARED STV_DEFAULT"
__nv_reservedSMEM_offset_0_alias:
	.zero		0
	.zero		64


//--------------------- .nv.global                --------------------------
	.section	.nv.global,"aw",@nobits
	.align	8
.nv.global:
	.type		_ZTVN10__cxxabiv120__si_class_type_infoE,@object
	.size		_ZTVN10__cxxabiv120__si_class_type_infoE,(_ZTTNSt7__cxx1119basic_ostringstreamIcSt11char_traitsIcESaIcEEE - _ZTVN10__cxxabiv120__si_class_type_infoE)
_ZTVN10__cxxabiv120__si_class_type_infoE:
	.zero		8
	.type		_ZTTNSt7__cxx1119basic_ostringstreamIcSt11char_traitsIcESaIcEEE,@object
	.size		_ZTTNSt7__cxx1119basic_ostringstreamIcSt11char_traitsIcESaIcEEE,(_ZTVN10__cxxabiv120__function_type_infoE - _ZTTNSt7__cxx1119basic_ostringstreamIcSt11char_traitsIcESaIcEEE)
_ZTTNSt7__cxx1119basic_ostringstreamIcSt11char_traitsIcESaIcEEE:
	.zero		8
	.type		_ZTVN10__cxxabiv120__function_type_infoE,@object
	.size		_ZTVN10__cxxabiv120__function_type_infoE,(_ZTTSo - _ZTVN10__cxxabiv120__function_type_infoE)
_ZTVN10__cxxabiv120__function_type_infoE:
	.zero		8
	.type		_ZTTSo,@object
	.size		_ZTTSo,(_ZTVN10__cxxabiv119__pointer_type_infoE - _ZTTSo)
_ZTTSo:
	.zero		8
	.type		_ZTVN10__cxxabiv119__pointer_type_infoE,@object
	.size		_ZTVN10__cxxabiv119__pointer_type_infoE,(_ZTVN10__cxxabiv117__class_type_infoE - _ZTVN10__cxxabiv119__pointer_type_infoE)
_ZTVN10__cxxabiv119__pointer_type_infoE:
	.zero		8
	.type		_ZTVN10__cxxabiv117__class_type_infoE,@object
	.size		_ZTVN10__cxxabiv117__class_type_infoE,(_ZTVSt9basic_iosIcSt11char_traitsIcEE - _ZTVN10__cxxabiv117__class_type_infoE)
_ZTVN10__cxxabiv117__class_type_infoE:
	.zero		8
	.type		_ZTVSt9basic_iosIcSt11char_traitsIcEE,@object
	.size		_ZTVSt9basic_iosIcSt11char_traitsIcEE,(_ZTVN3c105ErrorE - _ZTVSt9basic_iosIcSt11char_traitsIcEE)
_ZTVSt9basic_iosIcSt11char_traitsIcEE:
	.zero		32
	.type		_ZTVN3c105ErrorE,@object
	.size		_ZTVN3c105ErrorE,(_ZTVSt15basic_streambufIcSt11char_traitsIcEE - _ZTVN3c105ErrorE)
_ZTVN3c105ErrorE:
	.zero		40
	.type		_ZTVSt15basic_streambufIcSt11char_traitsIcEE,@object
	.size		_ZTVSt15basic_streambufIcSt11char_traitsIcEE,(_ZTVNSt7__cxx1115basic_stringbufIcSt11char_traitsIcESaIcEEE - _ZTVSt15basic_streambufIcSt11char_traitsIcEE)
_ZTVSt15basic_streambufIcSt11char_traitsIcEE:
	.zero		128
	.type		_ZTVNSt7__cxx1115basic_stringbufIcSt11char_traitsIcESaIcEEE,@object
	.size		_ZTVNSt7__cxx1115basic_stringbufIcSt11char_traitsIcESaIcEEE,(_ZTVN6caffe219CUDASparseAdagradOpIfNS_11CUDAContextEEE - _ZTVNSt7__cxx1115basic_stringbufIcSt11char_traitsIcESaIcEEE)
_ZTVNSt7__cxx1115basic_stringbufIcSt11char_traitsIcESaIcEEE:
	.zero		128
	.type		_ZTVN6caffe219CUDASparseAdagradOpIfNS_11CUDAContextEEE,@object
	.size		_ZTVN6caffe219CUDASparseAdagradOpIfNS_11CUDAContextEEE,(_ZTVN6caffe28OperatorINS_11CUDAContextEEE - _ZTVN6caffe219CUDASparseAdagradOpIfNS_11CUDAContextEEE)
_ZTVN6caffe219CUDASparseAdagradOpIfNS_11CUDAContextEEE:
	.zero		136
	.type		_ZTVN6caffe28OperatorINS_11CUDAContextEEE,@object
	.size		_ZTVN6caffe28OperatorINS_11CUDAContextEEE,(_ZTVN6caffe222RowWiseSparseAdagradOpIfNS_11CUDAContextEEE - _ZTVN6caffe28OperatorINS_11CUDAContextEEE)
_ZTVN6caffe28OperatorINS_11CUDAContextEEE:
	.zero		136
	.type		_ZTVN6caffe222RowWiseSparseAdagradOpIfNS_11CUDAContextEEE,@object
	.size		_ZTVN6caffe222RowWiseSparseAdagradOpIfNS_11CUDAContextEEE,(_ZTVN6caffe29AdagradOpIfNS_11CUDAContextEEE - _ZTVN6caffe222RowWiseSparseAdagradOpIfNS_11CUDAContextEEE)
_ZTVN6caffe222RowWiseSparseAdagradOpIfNS_11CUDAContextEEE:
	.zero		136
	.type		_ZTVN6caffe29AdagradOpIfNS_11CUDAContextEEE,@object
	.size		_ZTVN6caffe29AdagradOpIfNS_11CUDAContextEEE,(.L_11 - _ZTVN6caffe29AdagradOpIfNS_11CUDAContextEEE)
_ZTVN6caffe29AdagradOpIfNS_11CUDAContextEEE:
	.zero		136
.L_11:


//--------------------- .nv.shared._ZN6caffe226RowWiseSparseAdagradKernelIiEEviifPfS1_PKT_PKfS6_ --------------------------
	.section	.nv.shared._ZN6caffe226RowWiseSparseAdagradKernelIiEEviifPfS1_PKT_PKfS6_,"aw",@nobits
	.sectionflags	@""
	.align	4
.nv.shared._ZN6caffe226RowWiseSparseAdagradKernelIiEEviifPfS1_PKT_PKfS6_:
	.zero		1052


//--------------------- .nv.constant0._ZN6caffe226RowWiseSparseAdagradKernelIlEEviifPfS1_PKT_PKfS6_ --------------------------
	.section	.nv.constant0._ZN6caffe226RowWiseSparseAdagradKernelIlEEviifPfS1_PKT_PKfS6_,"a",@progbits
	.sectionflags	@""
	.align	4
.nv.constant0._ZN6caffe226RowWiseSparseAdagradKernelIlEEviifPfS1_PKT_PKfS6_:
	.zero		952


//--------------------- .nv.constant0._ZN6caffe226RowWiseSparseAdagradKernelIiEEviifPfS1_PKT_PKfS6_ --------------------------
	.section	.nv.constant0._ZN6caffe226RowWiseSparseAdagradKernelIiEEviifPfS1_PKT_PKfS6_,"a",@progbits
	.sectionflags	@""
	.align	4
.nv.constant0._ZN6caffe226RowWiseSparseAdagradKernelIiEEviifPfS1_PKT_PKfS6_:
	.zero		952


//--------------------- .nv.constant0._ZN6caffe219SparseAdagradKernelIlN3c104HalfEEEvmmfPT0_S4_PKT_PKfS9_ --------------------------
	.section	.nv.constant0._ZN6caffe219SparseAdagradKernelIlN3c104HalfEEEvmmfPT0_S4_PKT_PKfS9_,"a",@progbits
	.sectionflags	@""
	.align	4
.nv.constant0._ZN6caffe219SparseAdagradKernelIlN3c104HalfEEEvmmfPT0_S4_PKT_PKfS9_:
	.zero		960


//--------------------- .nv.constant0._ZN6caffe219SparseAdagradKernelIlfEEvmmfPT0_S2_PKT_PKfS7_ --------------------------
	.section	.nv.constant0._ZN6caffe219SparseAdagradKernelIlfEEvmmfPT0_S2_PKT_PKfS7_,"a",@progbits
	.sectionflags	@""
	.align	4
.nv.constant0._ZN6caffe219SparseAdagradKernelIlfEEvmmfPT0_S2_PKT_PKfS7_:
	.zero		960


//--------------------- .nv.constant0._ZN6caffe219SparseAdagradKernelIiN3c104HalfEEEvmmfPT0_S4_PKT_PKfS9_ --------------------------
	.section	.nv.constant0._ZN6caffe219SparseAdagradKernelIiN3c104HalfEEEvmmfPT0_S4_PKT_PKfS9_,"a",@progbits
	.sectionflags	@""
	.align	4
.nv.constant0._ZN6caffe219SparseAdagradKernelIiN3c104HalfEEEvmmfPT0_S4_PKT_PKfS9_:
	.zero		960


//--------------------- .nv.constant0._ZN6caffe219SparseAdagradKernelIifEEvmmfPT0_S2_PKT_PKfS7_ --------------------------
	.section	.nv.constant0._ZN6caffe219SparseAdagradKernelIifEEvmmfPT0_S2_PKT_PKfS7_,"a",@progbits
	.sectionflags	@""
	.align	4
.nv.constant0._ZN6caffe219SparseAdagradKernelIifEEvmmfPT0_S2_PKT_PKfS7_:
	.zero		960


//--------------------- .nv.constant0._ZN6caffe213AdagradUpdateEiPKfS1_S1_PfS2_ffS1_ --------------------------
	.section	.nv.constant0._ZN6caffe213AdagradUpdateEiPKfS1_S1_PfS2_ffS1_,"a",@progbits
	.sectionflags	@""
	.align	4
.nv.constant0._ZN6caffe213AdagradUpdateEiPKfS1_S1_PfS2_ffS1_:
	.zero		960


//--------------------- SYMBOLS --------------------------

	.type		.nv.reservedSmem.offset0,@object
	.size		.nv.reservedSmem.offset0,0x4
	.type		.nv.reservedSmem.cap,@object
	.size		.nv.reservedSmem.cap,0x4
